//
// Generated by NVIDIA NVVM Compiler
//
// Compiler Build ID: CL-36424714
// Cuda compilation tools, release 13.0, V13.0.88
// Based on NVVM 20.0.0
//

.version 9.0
.target sm_100
.address_size 64

	// .globl	_Z22subtractPointFromMeansPdS_iiii

.visible .entry _Z22subtractPointFromMeansPdS_iiii(
	.param .u64 .ptr .align 1 _Z22subtractPointFromMeansPdS_iiii_param_0,
	.param .u64 .ptr .align 1 _Z22subtractPointFromMeansPdS_iiii_param_1,
	.param .u32 _Z22subtractPointFromMeansPdS_iiii_param_2,
	.param .u32 _Z22subtractPointFromMeansPdS_iiii_param_3,
	.param .u32 _Z22subtractPointFromMeansPdS_iiii_param_4,
	.param .u32 _Z22subtractPointFromMeansPdS_iiii_param_5
)
{
	.reg .b32 	%r<10>;
	.reg .b64 	%rd<9>;
	.reg .b64 	%fd<4>;

	ld.param.u64 	%rd1, [_Z22subtractPointFromMeansPdS_iiii_param_0];
	ld.param.u64 	%rd2, [_Z22subtractPointFromMeansPdS_iiii_param_1];
	ld.param.u32 	%r1, [_Z22subtractPointFromMeansPdS_iiii_param_3];
	ld.param.u32 	%r2, [_Z22subtractPointFromMeansPdS_iiii_param_4];
	ld.param.u32 	%r3, [_Z22subtractPointFromMeansPdS_iiii_param_5];
	cvta.to.global.u64 	%rd3, %rd1;
	cvta.to.global.u64 	%rd4, %rd2;
	mov.u32 	%r4, %ctaid.x;
	mov.u32 	%r5, %ntid.x;
	mov.u32 	%r6, %tid.x;
	mad.lo.s32 	%r7, %r4, %r5, %r6;
	rem.s32 	%r8, %r7, %r2;
	mul.wide.s32 	%rd5, %r7, 8;
	add.s64 	%rd6, %rd4, %rd5;
	ld.global.f64 	%fd1, [%rd6];
	mad.lo.s32 	%r9, %r3, %r1, %r8;
	mul.wide.s32 	%rd7, %r9, 8;
	add.s64 	%rd8, %rd3, %rd7;
	ld.global.f64 	%fd2, [%rd8];
	sub.f64 	%fd3, %fd1, %fd2;
	st.global.f64 	[%rd6], %fd3;
	ret;

}
	// .globl	_Z15addPointToMeansPdS_iiii
.visible .entry _Z15addPointToMeansPdS_iiii(
	.param .u64 .ptr .align 1 _Z15addPointToMeansPdS_iiii_param_0,
	.param .u64 .ptr .align 1 _Z15addPointToMeansPdS_iiii_param_1,
	.param .u32 _Z15addPointToMeansPdS_iiii_param_2,
	.param .u32 _Z15addPointToMeansPdS_iiii_param_3,
	.param .u32 _Z15addPointToMeansPdS_iiii_param_4,
	.param .u32 _Z15addPointToMeansPdS_iiii_param_5
)
{
	.reg .b32 	%r<10>;
	.reg .b64 	%rd<9>;
	.reg .b64 	%fd<4>;

	ld.param.u64 	%rd1, [_Z15addPointToMeansPdS_iiii_param_0];
	ld.param.u64 	%rd2, [_Z15addPointToMeansPdS_iiii_param_1];
	ld.param.u32 	%r1, [_Z15addPointToMeansPdS_iiii_param_3];
	ld.param.u32 	%r2, [_Z15addPointToMeansPdS_iiii_param_4];
	ld.param.u32 	%r3, [_Z15addPointToMeansPdS_iiii_param_5];
	cvta.to.global.u64 	%rd3, %rd1;
	cvta.to.global.u64 	%rd4, %rd2;
	mov.u32 	%r4, %ctaid.x;
	mov.u32 	%r5, %ntid.x;
	mov.u32 	%r6, %tid.x;
	mad.lo.s32 	%r7, %r4, %r5, %r6;
	rem.s32 	%r8, %r7, %r2;
	mul.wide.s32 	%rd5, %r7, 8;
	add.s64 	%rd6, %rd4, %rd5;
	ld.global.f64 	%fd1, [%rd6];
	mad.lo.s32 	%r9, %r3, %r1, %r8;
	mul.wide.s32 	%rd7, %r9, 8;
	add.s64 	%rd8, %rd3, %rd7;
	ld.global.f64 	%fd2, [%rd8];
	add.f64 	%fd3, %fd1, %fd2;
	st.global.f64 	[%rd6], %fd3;
	ret;

}
	// .globl	_Z12getDistancesPdS_ii
.visible .entry _Z12getDistancesPdS_ii(
	.param .u64 .ptr .align 1 _Z12getDistancesPdS_ii_param_0,
	.param .u64 .ptr .align 1 _Z12getDistancesPdS_ii_param_1,
	.param .u32 _Z12getDistancesPdS_ii_param_2,
	.param .u32 _Z12getDistancesPdS_ii_param_3
)
{
	.reg .pred 	%p<10>;
	.reg .b32 	%r<88>;
	.reg .b64 	%rd<16>;
	.reg .b64 	%fd<92>;

	ld.param.u64 	%rd4, [_Z12getDistancesPdS_ii_param_0];
	ld.param.u64 	%rd3, [_Z12getDistancesPdS_ii_param_1];
	ld.param.u32 	%r36, [_Z12getDistancesPdS_ii_param_3];
	cvta.to.global.u64 	%rd1, %rd4;
	mov.u32 	%r37, %ctaid.x;
	mov.u32 	%r38, %ntid.x;
	mov.u32 	%r39, %tid.x;
	mad.lo.s32 	%r1, %r37, %r38, %r39;
	setp.lt.s32 	%p1, %r36, 1;
	mov.f64 	%fd91, 0d0000000000000000;
	@%p1 bra 	$L__BB2_14;
	mul.lo.s32 	%r2, %r36, %r1;
	and.b32  	%r3, %r36, 15;
	setp.lt.u32 	%p2, %r36, 16;
	mov.b32 	%r79, 0;
	mov.u32 	%r87, %r79;
	@%p2 bra 	$L__BB2_4;
	and.b32  	%r79, %r36, 2147483632;
	neg.s32 	%r73, %r79;
	add.s64 	%rd2, %rd1, 64;
	mov.b32 	%r87, 0;
	mov.u32 	%r72, %r2;
$L__BB2_3:
	.pragma "nounroll";
	mul.wide.s32 	%rd5, %r72, 8;
	add.s64 	%rd6, %rd2, %rd5;
	ld.global.f64 	%fd4, [%rd6+-64];
	cvt.rn.f64.s32 	%fd5, %r87;
	add.f64 	%fd6, %fd4, %fd5;
	cvt.rzi.s32.f64 	%r43, %fd6;
	ld.global.f64 	%fd7, [%rd6+-56];
	cvt.rn.f64.s32 	%fd8, %r43;
	add.f64 	%fd9, %fd7, %fd8;
	cvt.rzi.s32.f64 	%r44, %fd9;
	ld.global.f64 	%fd10, [%rd6+-48];
	cvt.rn.f64.s32 	%fd11, %r44;
	add.f64 	%fd12, %fd10, %fd11;
	cvt.rzi.s32.f64 	%r45, %fd12;
	ld.global.f64 	%fd13, [%rd6+-40];
	cvt.rn.f64.s32 	%fd14, %r45;
	add.f64 	%fd15, %fd13, %fd14;
	cvt.rzi.s32.f64 	%r46, %fd15;
	ld.global.f64 	%fd16, [%rd6+-32];
	cvt.rn.f64.s32 	%fd17, %r46;
	add.f64 	%fd18, %fd16, %fd17;
	cvt.rzi.s32.f64 	%r47, %fd18;
	ld.global.f64 	%fd19, [%rd6+-24];
	cvt.rn.f64.s32 	%fd20, %r47;
	add.f64 	%fd21, %fd19, %fd20;
	cvt.rzi.s32.f64 	%r48, %fd21;
	ld.global.f64 	%fd22, [%rd6+-16];
	cvt.rn.f64.s32 	%fd23, %r48;
	add.f64 	%fd24, %fd22, %fd23;
	cvt.rzi.s32.f64 	%r49, %fd24;
	ld.global.f64 	%fd25, [%rd6+-8];
	cvt.rn.f64.s32 	%fd26, %r49;
	add.f64 	%fd27, %fd25, %fd26;
	cvt.rzi.s32.f64 	%r50, %fd27;
	ld.global.f64 	%fd28, [%rd6];
	cvt.rn.f64.s32 	%fd29, %r50;
	add.f64 	%fd30, %fd28, %fd29;
	cvt.rzi.s32.f64 	%r51, %fd30;
	ld.global.f64 	%fd31, [%rd6+8];
	cvt.rn.f64.s32 	%fd32, %r51;
	add.f64 	%fd33, %fd31, %fd32;
	cvt.rzi.s32.f64 	%r52, %fd33;
	ld.global.f64 	%fd34, [%rd6+16];
	cvt.rn.f64.s32 	%fd35, %r52;
	add.f64 	%fd36, %fd34, %fd35;
	cvt.rzi.s32.f64 	%r53, %fd36;
	ld.global.f64 	%fd37, [%rd6+24];
	cvt.rn.f64.s32 	%fd38, %r53;
	add.f64 	%fd39, %fd37, %fd38;
	cvt.rzi.s32.f64 	%r54, %fd39;
	ld.global.f64 	%fd40, [%rd6+32];
	cvt.rn.f64.s32 	%fd41, %r54;
	add.f64 	%fd42, %fd40, %fd41;
	cvt.rzi.s32.f64 	%r55, %fd42;
	ld.global.f64 	%fd43, [%rd6+40];
	cvt.rn.f64.s32 	%fd44, %r55;
	add.f64 	%fd45, %fd43, %fd44;
	cvt.rzi.s32.f64 	%r56, %fd45;
	ld.global.f64 	%fd46, [%rd6+48];
	cvt.rn.f64.s32 	%fd47, %r56;
	add.f64 	%fd48, %fd46, %fd47;
	cvt.rzi.s32.f64 	%r57, %fd48;
	ld.global.f64 	%fd49, [%rd6+56];
	cvt.rn.f64.s32 	%fd50, %r57;
	add.f64 	%fd51, %fd49, %fd50;
	cvt.rzi.s32.f64 	%r87, %fd51;
	add.s32 	%r73, %r73, 16;
	add.s32 	%r72, %r72, 16;
	setp.ne.s32 	%p3, %r73, 0;
	@%p3 bra 	$L__BB2_3;
$L__BB2_4:
	setp.eq.s32 	%p4, %r3, 0;
	@%p4 bra 	$L__BB2_13;
	and.b32  	%r15, %r36, 7;
	setp.lt.u32 	%p5, %r3, 8;
	@%p5 bra 	$L__BB2_7;
	add.s32 	%r59, %r79, %r2;
	mul.wide.s32 	%rd7, %r59, 8;
	add.s64 	%rd8, %rd1, %rd7;
	ld.global.f64 	%fd52, [%rd8];
	cvt.rn.f64.s32 	%fd53, %r87;
	add.f64 	%fd54, %fd52, %fd53;
	cvt.rzi.s32.f64 	%r60, %fd54;
	ld.global.f64 	%fd55, [%rd8+8];
	cvt.rn.f64.s32 	%fd56, %r60;
	add.f64 	%fd57, %fd55, %fd56;
	cvt.rzi.s32.f64 	%r61, %fd57;
	ld.global.f64 	%fd58, [%rd8+16];
	cvt.rn.f64.s32 	%fd59, %r61;
	add.f64 	%fd60, %fd58, %fd59;
	cvt.rzi.s32.f64 	%r62, %fd60;
	ld.global.f64 	%fd61, [%rd8+24];
	cvt.rn.f64.s32 	%fd62, %r62;
	add.f64 	%fd63, %fd61, %fd62;
	cvt.rzi.s32.f64 	%r63, %fd63;
	ld.global.f64 	%fd64, [%rd8+32];
	cvt.rn.f64.s32 	%fd65, %r63;
	add.f64 	%fd66, %fd64, %fd65;
	cvt.rzi.s32.f64 	%r64, %fd66;
	ld.global.f64 	%fd67, [%rd8+40];
	cvt.rn.f64.s32 	%fd68, %r64;
	add.f64 	%fd69, %fd67, %fd68;
	cvt.rzi.s32.f64 	%r65, %fd69;
	ld.global.f64 	%fd70, [%rd8+48];
	cvt.rn.f64.s32 	%fd71, %r65;
	add.f64 	%fd72, %fd70, %fd71;
	cvt.rzi.s32.f64 	%r66, %fd72;
	ld.global.f64 	%fd73, [%rd8+56];
	cvt.rn.f64.s32 	%fd74, %r66;
	add.f64 	%fd75, %fd73, %fd74;
	cvt.rzi.s32.f64 	%r87, %fd75;
	add.s32 	%r79, %r79, 8;
$L__BB2_7:
	setp.eq.s32 	%p6, %r15, 0;
	@%p6 bra 	$L__BB2_13;
	and.b32  	%r21, %r36, 3;
	setp.lt.u32 	%p7, %r15, 4;
	@%p7 bra 	$L__BB2_10;
	add.s32 	%r68, %r79, %r2;
	mul.wide.s32 	%rd9, %r68, 8;
	add.s64 	%rd10, %rd1, %rd9;
	ld.global.f64 	%fd76, [%rd10];
	cvt.rn.f64.s32 	%fd77, %r87;
	add.f64 	%fd78, %fd76, %fd77;
	cvt.rzi.s32.f64 	%r69, %fd78;
	ld.global.f64 	%fd79, [%rd10+8];
	cvt.rn.f64.s32 	%fd80, %r69;
	add.f64 	%fd81, %fd79, %fd80;
	cvt.rzi.s32.f64 	%r70, %fd81;
	ld.global.f64 	%fd82, [%rd10+16];
	cvt.rn.f64.s32 	%fd83, %r70;
	add.f64 	%fd84, %fd82, %fd83;
	cvt.rzi.s32.f64 	%r71, %fd84;
	ld.global.f64 	%fd85, [%rd10+24];
	cvt.rn.f64.s32 	%fd86, %r71;
	add.f64 	%fd87, %fd85, %fd86;
	cvt.rzi.s32.f64 	%r87, %fd87;
	add.s32 	%r79, %r79, 4;
$L__BB2_10:
	setp.eq.s32 	%p8, %r21, 0;
	@%p8 bra 	$L__BB2_13;
	add.s32 	%r85, %r79, %r2;
	neg.s32 	%r84, %r21;
$L__BB2_12:
	.pragma "nounroll";
	mul.wide.s32 	%rd11, %r85, 8;
	add.s64 	%rd12, %rd1, %rd11;
	ld.global.f64 	%fd88, [%rd12];
	cvt.rn.f64.s32 	%fd89, %r87;
	add.f64 	%fd90, %fd88, %fd89;
	cvt.rzi.s32.f64 	%r87, %fd90;
	add.s32 	%r85, %r85, 1;
	add.s32 	%r84, %r84, 1;
	setp.ne.s32 	%p9, %r84, 0;
	@%p9 bra 	$L__BB2_12;
$L__BB2_13:
	cvt.rn.f64.s32 	%fd91, %r87;
$L__BB2_14:
	cvta.to.global.u64 	%rd13, %rd3;
	mul.wide.s32 	%rd14, %r1, 8;
	add.s64 	%rd15, %rd13, %rd14;
	st.global.f64 	[%rd15], %fd91;
	ret;

}
	// .globl	_Z11assignClassPdPiii
.visible .entry _Z11assignClassPdPiii(
	.param .u64 .ptr .align 1 _Z11assignClassPdPiii_param_0,
	.param .u64 .ptr .align 1 _Z11assignClassPdPiii_param_1,
	.param .u32 _Z11assignClassPdPiii_param_2,
	.param .u32 _Z11assignClassPdPiii_param_3
)
{
	.reg .pred 	%p<39>;
	.reg .b32 	%r<172>;
	.reg .b64 	%rd<20>;
	.reg .b64 	%fd<60>;

	ld.param.u64 	%rd9, [_Z11assignClassPdPiii_param_0];
	ld.param.u64 	%rd8, [_Z11assignClassPdPiii_param_1];
	ld.param.u32 	%r40, [_Z11assignClassPdPiii_param_2];
	ld.param.u32 	%r41, [_Z11assignClassPdPiii_param_3];
	cvta.to.global.u64 	%rd1, %rd9;
	setp.lt.s32 	%p1, %r40, 1;
	mov.b32 	%r171, 0;
	@%p1 bra 	$L__BB3_13;
	ld.global.f64 	%fd1, [%rd1];
	cvt.rzi.s32.f64 	%r158, %fd1;
	and.b32  	%r2, %r40, 15;
	setp.lt.u32 	%p2, %r40, 16;
	mov.b32 	%r160, 0;
	mov.u32 	%r171, %r160;
	@%p2 bra 	$L__BB3_4;
	and.b32  	%r160, %r40, 2147483632;
	add.s64 	%rd18, %rd1, 64;
	mov.b32 	%r152, 0;
	mov.u32 	%r171, %r152;
$L__BB3_3:
	.pragma "nounroll";
	ld.global.f64 	%fd2, [%rd18+-64];
	cvt.rn.f64.s32 	%fd3, %r158;
	setp.lt.f64 	%p3, %fd2, %fd3;
	cvt.rzi.s32.f64 	%r46, %fd2;
	selp.b32 	%r47, %r46, %r158, %p3;
	selp.b32 	%r48, %r152, %r171, %p3;
	ld.global.f64 	%fd4, [%rd18+-56];
	cvt.rn.f64.s32 	%fd5, %r47;
	setp.lt.f64 	%p4, %fd4, %fd5;
	cvt.rzi.s32.f64 	%r49, %fd4;
	selp.b32 	%r50, %r49, %r47, %p4;
	add.s32 	%r51, %r152, 1;
	selp.b32 	%r52, %r51, %r48, %p4;
	ld.global.f64 	%fd6, [%rd18+-48];
	cvt.rn.f64.s32 	%fd7, %r50;
	setp.lt.f64 	%p5, %fd6, %fd7;
	cvt.rzi.s32.f64 	%r53, %fd6;
	selp.b32 	%r54, %r53, %r50, %p5;
	add.s32 	%r55, %r152, 2;
	selp.b32 	%r56, %r55, %r52, %p5;
	ld.global.f64 	%fd8, [%rd18+-40];
	cvt.rn.f64.s32 	%fd9, %r54;
	setp.lt.f64 	%p6, %fd8, %fd9;
	cvt.rzi.s32.f64 	%r57, %fd8;
	selp.b32 	%r58, %r57, %r54, %p6;
	add.s32 	%r59, %r152, 3;
	selp.b32 	%r60, %r59, %r56, %p6;
	ld.global.f64 	%fd10, [%rd18+-32];
	cvt.rn.f64.s32 	%fd11, %r58;
	setp.lt.f64 	%p7, %fd10, %fd11;
	cvt.rzi.s32.f64 	%r61, %fd10;
	selp.b32 	%r62, %r61, %r58, %p7;
	add.s32 	%r63, %r152, 4;
	selp.b32 	%r64, %r63, %r60, %p7;
	ld.global.f64 	%fd12, [%rd18+-24];
	cvt.rn.f64.s32 	%fd13, %r62;
	setp.lt.f64 	%p8, %fd12, %fd13;
	cvt.rzi.s32.f64 	%r65, %fd12;
	selp.b32 	%r66, %r65, %r62, %p8;
	add.s32 	%r67, %r152, 5;
	selp.b32 	%r68, %r67, %r64, %p8;
	ld.global.f64 	%fd14, [%rd18+-16];
	cvt.rn.f64.s32 	%fd15, %r66;
	setp.lt.f64 	%p9, %fd14, %fd15;
	cvt.rzi.s32.f64 	%r69, %fd14;
	selp.b32 	%r70, %r69, %r66, %p9;
	add.s32 	%r71, %r152, 6;
	selp.b32 	%r72, %r71, %r68, %p9;
	ld.global.f64 	%fd16, [%rd18+-8];
	cvt.rn.f64.s32 	%fd17, %r70;
	setp.lt.f64 	%p10, %fd16, %fd17;
	cvt.rzi.s32.f64 	%r73, %fd16;
	selp.b32 	%r74, %r73, %r70, %p10;
	add.s32 	%r75, %r152, 7;
	selp.b32 	%r76, %r75, %r72, %p10;
	ld.global.f64 	%fd18, [%rd18];
	cvt.rn.f64.s32 	%fd19, %r74;
	setp.lt.f64 	%p11, %fd18, %fd19;
	cvt.rzi.s32.f64 	%r77, %fd18;
	selp.b32 	%r78, %r77, %r74, %p11;
	add.s32 	%r79, %r152, 8;
	selp.b32 	%r80, %r79, %r76, %p11;
	ld.global.f64 	%fd20, [%rd18+8];
	cvt.rn.f64.s32 	%fd21, %r78;
	setp.lt.f64 	%p12, %fd20, %fd21;
	cvt.rzi.s32.f64 	%r81, %fd20;
	selp.b32 	%r82, %r81, %r78, %p12;
	add.s32 	%r83, %r152, 9;
	selp.b32 	%r84, %r83, %r80, %p12;
	ld.global.f64 	%fd22, [%rd18+16];
	cvt.rn.f64.s32 	%fd23, %r82;
	setp.lt.f64 	%p13, %fd22, %fd23;
	cvt.rzi.s32.f64 	%r85, %fd22;
	selp.b32 	%r86, %r85, %r82, %p13;
	add.s32 	%r87, %r152, 10;
	selp.b32 	%r88, %r87, %r84, %p13;
	ld.global.f64 	%fd24, [%rd18+24];
	cvt.rn.f64.s32 	%fd25, %r86;
	setp.lt.f64 	%p14, %fd24, %fd25;
	cvt.rzi.s32.f64 	%r89, %fd24;
	selp.b32 	%r90, %r89, %r86, %p14;
	add.s32 	%r91, %r152, 11;
	selp.b32 	%r92, %r91, %r88, %p14;
	ld.global.f64 	%fd26, [%rd18+32];
	cvt.rn.f64.s32 	%fd27, %r90;
	setp.lt.f64 	%p15, %fd26, %fd27;
	cvt.rzi.s32.f64 	%r93, %fd26;
	selp.b32 	%r94, %r93, %r90, %p15;
	add.s32 	%r95, %r152, 12;
	selp.b32 	%r96, %r95, %r92, %p15;
	ld.global.f64 	%fd28, [%rd18+40];
	cvt.rn.f64.s32 	%fd29, %r94;
	setp.lt.f64 	%p16, %fd28, %fd29;
	cvt.rzi.s32.f64 	%r97, %fd28;
	selp.b32 	%r98, %r97, %r94, %p16;
	add.s32 	%r99, %r152, 13;
	selp.b32 	%r100, %r99, %r96, %p16;
	ld.global.f64 	%fd30, [%rd18+48];
	cvt.rn.f64.s32 	%fd31, %r98;
	setp.lt.f64 	%p17, %fd30, %fd31;
	cvt.rzi.s32.f64 	%r101, %fd30;
	selp.b32 	%r102, %r101, %r98, %p17;
	add.s32 	%r103, %r152, 14;
	selp.b32 	%r104, %r103, %r100, %p17;
	ld.global.f64 	%fd32, [%rd18+56];
	cvt.rn.f64.s32 	%fd33, %r102;
	setp.lt.f64 	%p18, %fd32, %fd33;
	cvt.rzi.s32.f64 	%r105, %fd32;
	selp.b32 	%r158, %r105, %r102, %p18;
	add.s32 	%r106, %r152, 15;
	selp.b32 	%r171, %r106, %r104, %p18;
	add.s64 	%rd18, %rd18, 128;
	add.s32 	%r152, %r152, 16;
	setp.ne.s32 	%p19, %r152, %r160;
	@%p19 bra 	$L__BB3_3;
$L__BB3_4:
	setp.eq.s32 	%p20, %r2, 0;
	@%p20 bra 	$L__BB3_13;
	and.b32  	%r14, %r40, 7;
	setp.lt.u32 	%p21, %r2, 8;
	@%p21 bra 	$L__BB3_7;
	mul.wide.u32 	%rd10, %r160, 8;
	add.s64 	%rd11, %rd1, %rd10;
	ld.global.f64 	%fd34, [%rd11];
	cvt.rn.f64.s32 	%fd35, %r158;
	setp.lt.f64 	%p22, %fd34, %fd35;
	cvt.rzi.s32.f64 	%r108, %fd34;
	selp.b32 	%r109, %r108, %r158, %p22;
	selp.b32 	%r110, %r160, %r171, %p22;
	add.s32 	%r111, %r160, 1;
	ld.global.f64 	%fd36, [%rd11+8];
	cvt.rn.f64.s32 	%fd37, %r109;
	setp.lt.f64 	%p23, %fd36, %fd37;
	cvt.rzi.s32.f64 	%r112, %fd36;
	selp.b32 	%r113, %r112, %r109, %p23;
	selp.b32 	%r114, %r111, %r110, %p23;
	add.s32 	%r115, %r160, 2;
	ld.global.f64 	%fd38, [%rd11+16];
	cvt.rn.f64.s32 	%fd39, %r113;
	setp.lt.f64 	%p24, %fd38, %fd39;
	cvt.rzi.s32.f64 	%r116, %fd38;
	selp.b32 	%r117, %r116, %r113, %p24;
	selp.b32 	%r118, %r115, %r114, %p24;
	add.s32 	%r119, %r160, 3;
	ld.global.f64 	%fd40, [%rd11+24];
	cvt.rn.f64.s32 	%fd41, %r117;
	setp.lt.f64 	%p25, %fd40, %fd41;
	cvt.rzi.s32.f64 	%r120, %fd40;
	selp.b32 	%r121, %r120, %r117, %p25;
	selp.b32 	%r122, %r119, %r118, %p25;
	add.s32 	%r123, %r160, 4;
	ld.global.f64 	%fd42, [%rd11+32];
	cvt.rn.f64.s32 	%fd43, %r121;
	setp.lt.f64 	%p26, %fd42, %fd43;
	cvt.rzi.s32.f64 	%r124, %fd42;
	selp.b32 	%r125, %r124, %r121, %p26;
	selp.b32 	%r126, %r123, %r122, %p26;
	add.s32 	%r127, %r160, 5;
	ld.global.f64 	%fd44, [%rd11+40];
	cvt.rn.f64.s32 	%fd45, %r125;
	setp.lt.f64 	%p27, %fd44, %fd45;
	cvt.rzi.s32.f64 	%r128, %fd44;
	selp.b32 	%r129, %r128, %r125, %p27;
	selp.b32 	%r130, %r127, %r126, %p27;
	add.s32 	%r131, %r160, 6;
	ld.global.f64 	%fd46, [%rd11+48];
	cvt.rn.f64.s32 	%fd47, %r129;
	setp.lt.f64 	%p28, %fd46, %fd47;
	cvt.rzi.s32.f64 	%r132, %fd46;
	selp.b32 	%r133, %r132, %r129, %p28;
	selp.b32 	%r134, %r131, %r130, %p28;
	add.s32 	%r135, %r160, 7;
	ld.global.f64 	%fd48, [%rd11+56];
	cvt.rn.f64.s32 	%fd49, %r133;
	setp.lt.f64 	%p29, %fd48, %fd49;
	cvt.rzi.s32.f64 	%r136, %fd48;
	selp.b32 	%r158, %r136, %r133, %p29;
	selp.b32 	%r171, %r135, %r134, %p29;
	add.s32 	%r160, %r160, 8;
$L__BB3_7:
	setp.eq.s32 	%p30, %r14, 0;
	@%p30 bra 	$L__BB3_13;
	and.b32  	%r22, %r40, 3;
	setp.lt.u32 	%p31, %r14, 4;
	@%p31 bra 	$L__BB3_10;
	mul.wide.u32 	%rd12, %r160, 8;
	add.s64 	%rd13, %rd1, %rd12;
	ld.global.f64 	%fd50, [%rd13];
	cvt.rn.f64.s32 	%fd51, %r158;
	setp.lt.f64 	%p32, %fd50, %fd51;
	cvt.rzi.s32.f64 	%r138, %fd50;
	selp.b32 	%r139, %r138, %r158, %p32;
	selp.b32 	%r140, %r160, %r171, %p32;
	add.s32 	%r141, %r160, 1;
	ld.global.f64 	%fd52, [%rd13+8];
	cvt.rn.f64.s32 	%fd53, %r139;
	setp.lt.f64 	%p33, %fd52, %fd53;
	cvt.rzi.s32.f64 	%r142, %fd52;
	selp.b32 	%r143, %r142, %r139, %p33;
	selp.b32 	%r144, %r141, %r140, %p33;
	add.s32 	%r145, %r160, 2;
	ld.global.f64 	%fd54, [%rd13+16];
	cvt.rn.f64.s32 	%fd55, %r143;
	setp.lt.f64 	%p34, %fd54, %fd55;
	cvt.rzi.s32.f64 	%r146, %fd54;
	selp.b32 	%r147, %r146, %r143, %p34;
	selp.b32 	%r148, %r145, %r144, %p34;
	add.s32 	%r149, %r160, 3;
	ld.global.f64 	%fd56, [%rd13+24];
	cvt.rn.f64.s32 	%fd57, %r147;
	setp.lt.f64 	%p35, %fd56, %fd57;
	cvt.rzi.s32.f64 	%r150, %fd56;
	selp.b32 	%r158, %r150, %r147, %p35;
	selp.b32 	%r171, %r149, %r148, %p35;
	add.s32 	%r160, %r160, 4;
$L__BB3_10:
	setp.eq.s32 	%p36, %r22, 0;
	@%p36 bra 	$L__BB3_13;
	mul.wide.u32 	%rd14, %r160, 8;
	add.s64 	%rd19, %rd1, %rd14;
	neg.s32 	%r167, %r22;
$L__BB3_12:
	.pragma "nounroll";
	ld.global.f64 	%fd58, [%rd19];
	cvt.rn.f64.s32 	%fd59, %r158;
	setp.lt.f64 	%p37, %fd58, %fd59;
	cvt.rzi.s32.f64 	%r151, %fd58;
	selp.b32 	%r158, %r151, %r158, %p37;
	selp.b32 	%r171, %r160, %r171, %p37;
	add.s32 	%r160, %r160, 1;
	add.s64 	%rd19, %rd19, 8;
	add.s32 	%r167, %r167, 1;
	setp.ne.s32 	%p38, %r167, 0;
	@%p38 bra 	$L__BB3_12;
$L__BB3_13:
	cvta.to.global.u64 	%rd15, %rd8;
	mul.wide.s32 	%rd16, %r41, 4;
	add.s64 	%rd17, %rd15, %rd16;
	st.global.u32 	[%rd17], %r171;
	ret;

}
	// .globl	_Z16findNewCentroidsPdS_PiiiiS0_
.visible .entry _Z16findNewCentroidsPdS_PiiiiS0_(
	.param .u64 .ptr .align 1 _Z16findNewCentroidsPdS_PiiiiS0__param_0,
	.param .u64 .ptr .align 1 _Z16findNewCentroidsPdS_PiiiiS0__param_1,
	.param .u64 .ptr .align 1 _Z16findNewCentroidsPdS_PiiiiS0__param_2,
	.param .u32 _Z16findNewCentroidsPdS_PiiiiS0__param_3,
	.param .u32 _Z16findNewCentroidsPdS_PiiiiS0__param_4,
	.param .u32 _Z16findNewCentroidsPdS_PiiiiS0__param_5,
	.param .u64 .ptr .align 1 _Z16findNewCentroidsPdS_PiiiiS0__param_6
)
{
	.reg .b32 	%r<13>;
	.reg .b64 	%rd<20>;
	.reg .b64 	%fd<3>;

	ld.param.u64 	%rd1, [_Z16findNewCentroidsPdS_PiiiiS0__param_0];
	ld.param.u64 	%rd2, [_Z16findNewCentroidsPdS_PiiiiS0__param_1];
	ld.param.u64 	%rd3, [_Z16findNewCentroidsPdS_PiiiiS0__param_2];
	ld.param.u32 	%r1, [_Z16findNewCentroidsPdS_PiiiiS0__param_4];
	ld.param.u32 	%r2, [_Z16findNewCentroidsPdS_PiiiiS0__param_5];
	ld.param.u64 	%rd4, [_Z16findNewCentroidsPdS_PiiiiS0__param_6];
	cvta.to.global.u64 	%rd5, %rd2;
	cvta.to.global.u64 	%rd6, %rd1;
	cvta.to.global.u64 	%rd7, %rd4;
	cvta.to.global.u64 	%rd8, %rd3;
	mov.u32 	%r3, %ctaid.x;
	mov.u32 	%r4, %ntid.x;
	mov.u32 	%r5, %tid.x;
	mad.lo.s32 	%r6, %r3, %r4, %r5;
	div.s32 	%r7, %r6, %r1;
	mul.wide.s32 	%rd9, %r7, 4;
	add.s64 	%rd10, %rd8, %rd9;
	ld.global.u32 	%r8, [%rd10];
	mul.wide.s32 	%rd11, %r8, 4;
	add.s64 	%rd12, %rd7, %rd11;
	atom.global.add.u32 	%r9, [%rd12], 1;
	mul.lo.s32 	%r10, %r8, %r2;
	cvt.s64.s32 	%rd13, %r10;
	mul.lo.s32 	%r11, %r7, %r1;
	sub.s32 	%r12, %r6, %r11;
	cvt.s64.s32 	%rd14, %r12;
	add.s64 	%rd15, %rd14, %rd13;
	shl.b64 	%rd16, %rd15, 3;
	add.s64 	%rd17, %rd5, %rd16;
	mul.wide.s32 	%rd18, %r6, 8;
	add.s64 	%rd19, %rd6, %rd18;
	ld.global.f64 	%fd1, [%rd19];
	atom.global.add.f64 	%fd2, [%rd17], %fd1;
	ret;

}
	// .globl	_Z15divide_by_countPdPiii
.visible .entry _Z15divide_by_countPdPiii(
	.param .u64 .ptr .align 1 _Z15divide_by_countPdPiii_param_0,
	.param .u64 .ptr .align 1 _Z15divide_by_countPdPiii_param_1,
	.param .u32 _Z15divide_by_countPdPiii_param_2,
	.param .u32 _Z15divide_by_countPdPiii_param_3
)
{
	.reg .b32 	%r<9>;
	.reg .b64 	%rd<9>;
	.reg .b64 	%fd<4>;

	ld.param.u64 	%rd1, [_Z15divide_by_countPdPiii_param_0];
	ld.param.u64 	%rd2, [_Z15divide_by_countPdPiii_param_1];
	ld.param.u32 	%r1, [_Z15divide_by_countPdPiii_param_2];
	cvta.to.global.u64 	%rd3, %rd2;
	cvta.to.global.u64 	%rd4, %rd1;
	mov.u32 	%r2, %ctaid.x;
	mov.u32 	%r3, %ntid.x;
	mov.u32 	%r4, %tid.x;
	mad.lo.s32 	%r5, %r2, %r3, %r4;
	mul.wide.s32 	%rd5, %r5, 8;
	add.s64 	%rd6, %rd4, %rd5;
	ld.global.f64 	%fd1, [%rd6];
	div.s32 	%r6, %r5, %r1;
	mul.wide.s32 	%rd7, %r6, 4;
	add.s64 	%rd8, %rd3, %rd7;
	ld.global.u32 	%r7, [%rd8];
	mul.lo.s32 	%r8, %r7, %r1;
	cvt.rn.f64.s32 	%fd2, %r8;
	div.rn.f64 	%fd3, %fd1, %fd2;
	st.global.f64 	[%rd6], %fd3;
	ret;

}
	// .globl	_Z10init_zerosPd
.visible .entry _Z10init_zerosPd(
	.param .u64 .ptr .align 1 _Z10init_zerosPd_param_0
)
{
	.reg .b32 	%r<5>;
	.reg .b64 	%rd<6>;

	ld.param.u64 	%rd1, [_Z10init_zerosPd_param_0];
	cvta.to.global.u64 	%rd2, %rd1;
	mov.u32 	%r1, %ctaid.x;
	mov.u32 	%r2, %ntid.x;
	mov.u32 	%r3, %tid.x;
	mad.lo.s32 	%r4, %r1, %r2, %r3;
	mul.wide.s32 	%rd3, %r4, 8;
	add.s64 	%rd4, %rd2, %rd3;
	mov.b64 	%rd5, 0;
	st.global.u64 	[%rd4], %rd5;
	ret;

}


// ===== COMPILED SASS (sm_100) =====

	.target	sm_100

	.elftype	@"ET_EXEC"


//--------------------- .note.nv.tkinfo           --------------------------
	.section	.note.nv.tkinfo,"",@"SHT_NOTE"
	.sectionflags	@"SHF_NOTE_NV_TKINFO"
	.tkinfo
        /*0018*/ 	.word	0x00000002
        /*0030*/ 	.string	""
        /*0030*/ 	.string	"ptxas"
        /*0030*/ 	.string	"Cuda compilation tools, release 13.0, V13.0.88"
        /*0030*/ 	.string	"Build cuda_13.0.r13.0/compiler.36424714_0"
        /*0030*/ 	.string	"-arch sm_100 -m 64 "



//--------------------- .note.nv.cuinfo           --------------------------
	.section	.note.nv.cuinfo,"",@"SHT_NOTE"
	.sectionflags	@"SHF_NOTE_NV_CUINFO"
        /*0018*/ 	.short	0x0002
        /*001a*/ 	.short	0x0064
        /*001c*/ 	.short	0x0082
	.zero		2


//--------------------- .nv.info                  --------------------------
	.section	.nv.info,"",@"SHT_CUDA_INFO"
	.align	4


	//----- nvinfo : EIATTR_REGCOUNT
	.align		4
        /*0000*/ 	.byte	0x04, 0x2f
        /*0002*/ 	.short	(.L_1 - .L_0)
	.align		4
.L_0:
        /*0004*/ 	.word	index@(_Z22subtractPointFromMeansPdS_iiii)
        /*0008*/ 	.word	0x0000000e


	//----- nvinfo : EIATTR_FRAME_SIZE
	.align		4
.L_1:
        /*000c*/ 	.byte	0x04, 0x11
        /*000e*/ 	.short	(.L_3 - .L_2)
	.align		4
.L_2:
        /*0010*/ 	.word	index@(_Z22subtractPointFromMeansPdS_iiii)
        /*0014*/ 	.word	0x00000000


	//----- nvinfo : EIATTR_REGCOUNT
	.align		4
.L_3:
        /*0018*/ 	.byte	0x04, 0x2f
        /*001a*/ 	.short	(.L_5 - .L_4)
	.align		4
.L_4:
        /*001c*/ 	.word	index@(_Z15addPointToMeansPdS_iiii)
        /*0020*/ 	.word	0x0000000e


	//----- nvinfo : EIATTR_FRAME_SIZE
	.align		4
.L_5:
        /*0024*/ 	.byte	0x04, 0x11
        /*0026*/ 	.short	(.L_7 - .L_6)
	.align		4
.L_6:
        /*0028*/ 	.word	index@(_Z15addPointToMeansPdS_iiii)
        /*002c*/ 	.word	0x00000000


	//----- nvinfo : EIATTR_REGCOUNT
	.align		4
.L_7:
        /*0030*/ 	.byte	0x04, 0x2f
        /*0032*/ 	.short	(.L_9 - .L_8)
	.align		4
.L_8:
        /*0034*/ 	.word	index@(_Z12getDistancesPdS_ii)
        /*0038*/ 	.word	0x00000020


	//----- nvinfo : EIATTR_FRAME_SIZE
	.align		4
.L_9:
        /*003c*/ 	.byte	0x04, 0x11
        /*003e*/ 	.short	(.L_11 - .L_10)
	.align		4
.L_10:
        /*0040*/ 	.word	index@(_Z12getDistancesPdS_ii)
        /*0044*/ 	.word	0x00000000


	//----- nvinfo : EIATTR_REGCOUNT
	.align		4
.L_11:
        /*0048*/ 	.byte	0x04, 0x2f
        /*004a*/ 	.short	(.L_13 - .L_12)
	.align		4
.L_12:
        /*004c*/ 	.word	index@(_Z11assignClassPdPiii)
        /*0050*/ 	.word	0x00000020


	//----- nvinfo : EIATTR_FRAME_SIZE
	.align		4
.L_13:
        /*0054*/ 	.byte	0x04, 0x11
        /*0056*/ 	.short	(.L_15 - .L_14)
	.align		4
.L_14:
        /*0058*/ 	.word	index@(_Z11assignClassPdPiii)
        /*005c*/ 	.word	0x00000000


	//----- nvinfo : EIATTR_REGCOUNT
	.align		4
.L_15:
        /*0060*/ 	.byte	0x04, 0x2f
        /*0062*/ 	.short	(.L_17 - .L_16)
	.align		4
.L_16:
        /*0064*/ 	.word	index@(_Z16findNewCentroidsPdS_PiiiiS0_)
        /*0068*/ 	.word	0x0000000e


	//----- nvinfo : EIATTR_FRAME_SIZE
	.align		4
.L_17:
        /*006c*/ 	.byte	0x04, 0x11
        /*006e*/ 	.short	(.L_19 - .L_18)
	.align		4
.L_18:
        /*0070*/ 	.word	index@(_Z16findNewCentroidsPdS_PiiiiS0_)
        /*0074*/ 	.word	0x00000000


	//----- nvinfo : EIATTR_REGCOUNT
	.align		4
.L_19:
        /*0078*/ 	.byte	0x04, 0x2f
        /*007a*/ 	.short	(.L_21 - .L_20)
	.align		4
.L_20:
        /*007c*/ 	.word	index@(_Z15divide_by_countPdPiii)
        /*0080*/ 	.word	0x0000001a


	//----- nvinfo : EIATTR_FRAME_SIZE
	.align		4
.L_21:
        /*0084*/ 	.byte	0x04, 0x11
        /*0086*/ 	.short	(.L_23 - .L_22)
	.align		4
.L_22:
        /*0088*/ 	.word	index@($__internal_0_$__cuda_sm20_div_rn_f64_full)
        /*008c*/ 	.word	0x00000000


	//----- nvinfo : EIATTR_FRAME_SIZE
	.align		4
.L_23:
        /*0090*/ 	.byte	0x04, 0x11
        /*0092*/ 	.short	(.L_25 - .L_24)
	.align		4
.L_24:
        /*0094*/ 	.word	index@(_Z15divide_by_countPdPiii)
        /*0098*/ 	.word	0x00000000


	//----- nvinfo : EIATTR_REGCOUNT
	.align		4
.L_25:
        /*009c*/ 	.byte	0x04, 0x2f
        /*009e*/ 	.short	(.L_27 - .L_26)
	.align		4
.L_26:
        /*00a0*/ 	.word	index@(_Z10init_zerosPd)
        /*00a4*/ 	.word	0x00000008


	//----- nvinfo : EIATTR_FRAME_SIZE
	.align		4
.L_27:
        /*00a8*/ 	.byte	0x04, 0x11
        /*00aa*/ 	.short	(.L_29 - .L_28)
	.align		4
.L_28:
        /*00ac*/ 	.word	index@(_Z10init_zerosPd)
        /*00b0*/ 	.word	0x00000000


	//----- nvinfo : EIATTR_MIN_STACK_SIZE
	.align		4
.L_29:
        /*00b4*/ 	.byte	0x04, 0x12
        /*00b6*/ 	.short	(.L_31 - .L_30)
	.align		4
.L_30:
        /*00b8*/ 	.word	index@(_Z10init_zerosPd)
        /*00bc*/ 	.word	0x00000000


	//----- nvinfo : EIATTR_MIN_STACK_SIZE
	.align		4
.L_31:
        /*00c0*/ 	.byte	0x04, 0x12
        /*00c2*/ 	.short	(.L_33 - .L_32)
	.align		4
.L_32:
        /*00c4*/ 	.word	index@(_Z15divide_by_countPdPiii)
        /*00c8*/ 	.word	0x00000000


	//----- nvinfo : EIATTR_MIN_STACK_SIZE
	.align		4
.L_33:
        /*00cc*/ 	.byte	0x04, 0x12
        /*00ce*/ 	.short	(.L_35 - .L_34)
	.align		4
.L_34:
        /*00d0*/ 	.word	index@(_Z16findNewCentroidsPdS_PiiiiS0_)
        /*00d4*/ 	.word	0x00000000


	//----- nvinfo : EIATTR_MIN_STACK_SIZE
	.align		4
.L_35:
        /*00d8*/ 	.byte	0x04, 0x12
        /*00da*/ 	.short	(.L_37 - .L_36)
	.align		4
.L_36:
        /*00dc*/ 	.word	index@(_Z11assignClassPdPiii)
        /*00e0*/ 	.word	0x00000000


	//----- nvinfo : EIATTR_MIN_STACK_SIZE
	.align		4
.L_37:
        /*00e4*/ 	.byte	0x04, 0x12
        /*00e6*/ 	.short	(.L_39 - .L_38)
	.align		4
.L_38:
        /*00e8*/ 	.word	index@(_Z12getDistancesPdS_ii)
        /*00ec*/ 	.word	0x00000000


	//----- nvinfo : EIATTR_MIN_STACK_SIZE
	.align		4
.L_39:
        /*00f0*/ 	.byte	0x04, 0x12
        /*00f2*/ 	.short	(.L_41 - .L_40)
	.align		4
.L_40:
        /*00f4*/ 	.word	index@(_Z15addPointToMeansPdS_iiii)
        /*00f8*/ 	.word	0x00000000


	//----- nvinfo : EIATTR_MIN_STACK_SIZE
	.align		4
.L_41:
        /*00fc*/ 	.byte	0x04, 0x12
        /*00fe*/ 	.short	(.L_43 - .L_42)
	.align		4
.L_42:
        /*0100*/ 	.word	index@(_Z22subtractPointFromMeansPdS_iiii)
        /*0104*/ 	.word	0x00000000
.L_43:


//--------------------- .nv.compat                --------------------------
	.section	.nv.compat,"",@"SHT_CUDA_COMPAT_INFO"
	.align	4
        /*0000*/ 	.byte	0x02, 0x09, 0x00, 0x00, 0x02, 0x02, 0x01, 0x00, 0x02, 0x05, 0x05, 0x00, 0x03, 0x07, 0x01, 0x01
        /*0010*/ 	.byte	0x02, 0x03, 0x00, 0x00, 0x02, 0x06, 0x01, 0x00, 0x04, 0x0b, 0x08, 0x00, 0x01, 0x00, 0x00, 0x00
        /*0020*/ 	.byte	0x00, 0x00, 0x00, 0x00


//--------------------- .nv.info._Z10init_zerosPd --------------------------
	.section	.nv.info._Z10init_zerosPd,"",@"SHT_CUDA_INFO"
	.sectionflags	@""
	.align	4


	//----- nvinfo : EIATTR_CUDA_API_VERSION
	.align		4
        /*0000*/ 	.byte	0x04, 0x37
        /*0002*/ 	.short	(.L_45 - .L_44)
.L_44:
        /*0004*/ 	.word	0x00000082


	//----- nvinfo : EIATTR_KPARAM_INFO
	.align		4
.L_45:
        /*0008*/ 	.byte	0x04, 0x17
        /*000a*/ 	.short	(.L_47 - .L_46)
.L_46:
        /*000c*/ 	.word	0x00000000
        /*0010*/ 	.short	0x0000
        /*0012*/ 	.short	0x0000
        /*0014*/ 	.byte	0x00, 0xf5, 0x21, 0x00


	//----- nvinfo : EIATTR_SPARSE_MMA_MASK
	.align		4
.L_47:
        /*0018*/ 	.byte	0x03, 0x50
        /*001a*/ 	.short	0x0000


	//----- nvinfo : EIATTR_MAXREG_COUNT
	.align		4
        /*001c*/ 	.byte	0x03, 0x1b
        /*001e*/ 	.short	0x00ff


	//----- nvinfo : EIATTR_MERCURY_ISA_VERSION
	.align		4
        /*0020*/ 	.byte	0x03, 0x5f
        /*0022*/ 	.short	0x0101


	//----- nvinfo : EIATTR_VRC_CTA_INIT_COUNT
	.align		4
        /*0024*/ 	.byte	0x02, 0x4a
	.zero		1
	.zero		1


	//----- nvinfo : EIATTR_EXIT_INSTR_OFFSETS
	.align		4
        /*0028*/ 	.byte	0x04, 0x1c
        /*002a*/ 	.short	(.L_49 - .L_48)


	//   ....[0]....
.L_48:
        /*002c*/ 	.word	0x00000090


	//----- nvinfo : EIATTR_CBANK_PARAM_SIZE
	.align		4
.L_49:
        /*0030*/ 	.byte	0x03, 0x19
        /*0032*/ 	.short	0x0008


	//----- nvinfo : EIATTR_PARAM_CBANK
	.align		4
        /*0034*/ 	.byte	0x04, 0x0a
        /*0036*/ 	.short	(.L_51 - .L_50)
	.align		4
.L_50:
        /*0038*/ 	.word	index@(.nv.constant0._Z10init_zerosPd)
        /*003c*/ 	.short	0x0380
        /*003e*/ 	.short	0x0008


	//----- nvinfo : EIATTR_SW_WAR
	.align		4
.L_51:
        /*0040*/ 	.byte	0x04, 0x36
        /*0042*/ 	.short	(.L_53 - .L_52)
.L_52:
        /*0044*/ 	.word	0x00000008
.L_53:


//--------------------- .nv.info._Z15divide_by_countPdPiii --------------------------
	.section	.nv.info._Z15divide_by_countPdPiii,"",@"SHT_CUDA_INFO"
	.sectionflags	@""
	.align	4


	//----- nvinfo : EIATTR_CUDA_API_VERSION
	.align		4
        /*0000*/ 	.byte	0x04, 0x37
        /*0002*/ 	.short	(.L_55 - .L_54)
.L_54:
        /*0004*/ 	.word	0x00000082


	//----- nvinfo : EIATTR_KPARAM_INFO
	.align		4
.L_55:
        /*0008*/ 	.byte	0x04, 0x17
        /*000a*/ 	.short	(.L_57 - .L_56)
.L_56:
        /*000c*/ 	.word	0x00000000
        /*0010*/ 	.short	0x0003
        /*0012*/ 	.short	0x0014
        /*0014*/ 	.byte	0x00, 0xf0, 0x11, 0x00


	//----- nvinfo : EIATTR_KPARAM_INFO
	.align		4
.L_57:
        /*0018*/ 	.byte	0x04, 0x17
        /*001a*/ 	.short	(.L_59 - .L_58)
.L_58:
        /*001c*/ 	.word	0x00000000
        /*0020*/ 	.short	0x0002
        /*0022*/ 	.short	0x0010
        /*0024*/ 	.byte	0x00, 0xf0, 0x11, 0x00


	//----- nvinfo : EIATTR_KPARAM_INFO
	.align		4
.L_59:
        /*0028*/ 	.byte	0x04, 0x17
        /*002a*/ 	.short	(.L_61 - .L_60)
.L_60:
        /*002c*/ 	.word	0x00000000
        /*0030*/ 	.short	0x0001
        /*0032*/ 	.short	0x0008
        /*0034*/ 	.byte	0x00, 0xf5, 0x21, 0x00


	//----- nvinfo : EIATTR_KPARAM_INFO
	.align		4
.L_61:
        /*0038*/ 	.byte	0x04, 0x17
        /*003a*/ 	.short	(.L_63 - .L_62)
.L_62:
        /*003c*/ 	.word	0x00000000
        /*0040*/ 	.short	0x0000
        /*0042*/ 	.short	0x0000
        /*0044*/ 	.byte	0x00, 0xf5, 0x21, 0x00


	//----- nvinfo : EIATTR_SPARSE_MMA_MASK
	.align		4
.L_63:
        /*0048*/ 	.byte	0x03, 0x50
        /*004a*/ 	.short	0x0000


	//----- nvinfo : EIATTR_MAXREG_COUNT
	.align		4
        /*004c*/ 	.byte	0x03, 0x1b
        /*004e*/ 	.short	0x00ff


	//----- nvinfo : EIATTR_MERCURY_ISA_VERSION
	.align		4
        /*0050*/ 	.byte	0x03, 0x5f
        /*0052*/ 	.short	0x0101


	//----- nvinfo : EIATTR_VRC_CTA_INIT_COUNT
	.align		4
        /*0054*/ 	.byte	0x02, 0x4a
	.zero		1
	.zero		1


	//----- nvinfo : EIATTR_EXIT_INSTR_OFFSETS
	.align		4
        /*0058*/ 	.byte	0x04, 0x1c
        /*005a*/ 	.short	(.L_65 - .L_64)


	//   ....[0]....
.L_64:
        /*005c*/ 	.word	0x000003b0


	//----- nvinfo : EIATTR_CRS_STACK_SIZE
	.align		4
.L_65:
        /*0060*/ 	.byte	0x04, 0x1e
        /*0062*/ 	.short	(.L_67 - .L_66)
.L_66:
        /*0064*/ 	.word	0x00000000


	//----- nvinfo : EIATTR_CBANK_PARAM_SIZE
	.align		4
.L_67:
        /*0068*/ 	.byte	0x03, 0x19
        /*006a*/ 	.short	0x0018


	//----- nvinfo : EIATTR_PARAM_CBANK
	.align		4
        /*006c*/ 	.byte	0x04, 0x0a
        /*006e*/ 	.short	(.L_69 - .L_68)
	.align		4
.L_68:
        /*0070*/ 	.word	index@(.nv.constant0._Z15divide_by_countPdPiii)
        /*0074*/ 	.short	0x0380
        /*0076*/ 	.short	0x0018


	//----- nvinfo : EIATTR_SW_WAR
	.align		4
.L_69:
        /*0078*/ 	.byte	0x04, 0x36
        /*007a*/ 	.short	(.L_71 - .L_70)
.L_70:
        /*007c*/ 	.word	0x00000008
.L_71:


//--------------------- .nv.info._Z16findNewCentroidsPdS_PiiiiS0_ --------------------------
	.section	.nv.info._Z16findNewCentroidsPdS_PiiiiS0_,"",@"SHT_CUDA_INFO"
	.sectionflags	@""
	.align	4


	//----- nvinfo : EIATTR_CUDA_API_VERSION
	.align		4
        /*0000*/ 	.byte	0x04, 0x37
        /*0002*/ 	.short	(.L_73 - .L_72)
.L_72:
        /*0004*/ 	.word	0x00000082


	//----- nvinfo : EIATTR_KPARAM_INFO
	.align		4
.L_73:
        /*0008*/ 	.byte	0x04, 0x17
        /*000a*/ 	.short	(.L_75 - .L_74)
.L_74:
        /*000c*/ 	.word	0x00000000
        /*0010*/ 	.short	0x0006
        /*0012*/ 	.short	0x0028
        /*0014*/ 	.byte	0x00, 0xf5, 0x21, 0x00


	//----- nvinfo : EIATTR_KPARAM_INFO
	.align		4
.L_75:
        /*0018*/ 	.byte	0x04, 0x17
        /*001a*/ 	.short	(.L_77 - .L_76)
.L_76:
        /*001c*/ 	.word	0x00000000
        /*0020*/ 	.short	0x0005
        /*0022*/ 	.short	0x0020
        /*0024*/ 	.byte	0x00, 0xf0, 0x11, 0x00


	//----- nvinfo : EIATTR_KPARAM_INFO
	.align		4
.L_77:
        /*0028*/ 	.byte	0x04, 0x17
        /*002a*/ 	.short	(.L_79 - .L_78)
.L_78:
        /*002c*/ 	.word	0x00000000
        /*0030*/ 	.short	0x0004
        /*0032*/ 	.short	0x001c
        /*0034*/ 	.byte	0x00, 0xf0, 0x11, 0x00


	//----- nvinfo : EIATTR_KPARAM_INFO
	.align		4
.L_79:
        /*0038*/ 	.byte	0x04, 0x17
        /*003a*/ 	.short	(.L_81 - .L_80)
.L_80:
        /*003c*/ 	.word	0x00000000
        /*0040*/ 	.short	0x0003
        /*0042*/ 	.short	0x0018
        /*0044*/ 	.byte	0x00, 0xf0, 0x11, 0x00


	//----- nvinfo : EIATTR_KPARAM_INFO
	.align		4
.L_81:
        /*0048*/ 	.byte	0x04, 0x17
        /*004a*/ 	.short	(.L_83 - .L_82)
.L_82:
        /*004c*/ 	.word	0x00000000
        /*0050*/ 	.short	0x0002
        /*0052*/ 	.short	0x0010
        /*0054*/ 	.byte	0x00, 0xf5, 0x21, 0x00


	//----- nvinfo : EIATTR_KPARAM_INFO
	.align		4
.L_83:
        /*0058*/ 	.byte	0x04, 0x17
        /*005a*/ 	.short	(.L_85 - .L_84)
.L_84:
        /*005c*/ 	.word	0x00000000
        /*0060*/ 	.short	0x0001
        /*0062*/ 	.short	0x0008
        /*0064*/ 	.byte	0x00, 0xf5, 0x21, 0x00


	//----- nvinfo : EIATTR_KPARAM_INFO
	.align		4
.L_85:
        /*0068*/ 	.byte	0x04, 0x17
        /*006a*/ 	.short	(.L_87 - .L_86)
.L_86:
        /*006c*/ 	.word	0x00000000
        /*0070*/ 	.short	0x0000
        /*0072*/ 	.short	0x0000
        /*0074*/ 	.byte	0x00, 0xf5, 0x21, 0x00


	//----- nvinfo : EIATTR_SPARSE_MMA_MASK
	.align		4
.L_87:
        /*0078*/ 	.byte	0x03, 0x50
        /*007a*/ 	.short	0x0000


	//----- nvinfo : EIATTR_MAXREG_COUNT
	.align		4
        /*007c*/ 	.byte	0x03, 0x1b
        /*007e*/ 	.short	0x00ff


	//----- nvinfo : EIATTR_MERCURY_ISA_VERSION
	.align		4
        /*0080*/ 	.byte	0x03, 0x5f
        /*0082*/ 	.short	0x0101


	//----- nvinfo : EIATTR_VRC_CTA_INIT_COUNT
	.align		4
        /*0084*/ 	.byte	0x02, 0x4a
	.zero		1
	.zero		1


	//----- nvinfo : EIATTR_EXIT_INSTR_OFFSETS
	.align		4
        /*0088*/ 	.byte	0x04, 0x1c
        /*008a*/ 	.short	(.L_89 - .L_88)


	//   ....[0]....
.L_88:
        /*008c*/ 	.word	0x00000330


	//----- nvinfo : EIATTR_CBANK_PARAM_SIZE
	.align		4
.L_89:
        /*0090*/ 	.byte	0x03, 0x19
        /*0092*/ 	.short	0x0030


	//----- nvinfo : EIATTR_PARAM_CBANK
	.align		4
        /*0094*/ 	.byte	0x04, 0x0a
        /*0096*/ 	.short	(.L_91 - .L_90)
	.align		4
.L_90:
        /*0098*/ 	.word	index@(.nv.constant0._Z16findNewCentroidsPdS_PiiiiS0_)
        /*009c*/ 	.short	0x0380
        /*009e*/ 	.short	0x0030


	//----- nvinfo : EIATTR_SW_WAR
	.align		4
.L_91:
        /*00a0*/ 	.byte	0x04, 0x36
        /*00a2*/ 	.short	(.L_93 - .L_92)
.L_92:
        /*00a4*/ 	.word	0x00000008
.L_93:


//--------------------- .nv.info._Z11assignClassPdPiii --------------------------
	.section	.nv.info._Z11assignClassPdPiii,"",@"SHT_CUDA_INFO"
	.sectionflags	@""
	.align	4


	//----- nvinfo : EIATTR_CUDA_API_VERSION
	.align		4
        /*0000*/ 	.byte	0x04, 0x37
        /*0002*/ 	.short	(.L_95 - .L_94)
.L_94:
        /*0004*/ 	.word	0x00000082


	//----- nvinfo : EIATTR_KPARAM_INFO
	.align		4
.L_95:
        /*0008*/ 	.byte	0x04, 0x17
        /*000a*/ 	.short	(.L_97 - .L_96)
.L_96:
        /*000c*/ 	.word	0x00000000
        /*0010*/ 	.short	0x0003
        /*0012*/ 	.short	0x0014
        /*0014*/ 	.byte	0x00, 0xf0, 0x11, 0x00


	//----- nvinfo : EIATTR_KPARAM_INFO
	.align		4
.L_97:
        /*0018*/ 	.byte	0x04, 0x17
        /*001a*/ 	.short	(.L_99 - .L_98)
.L_98:
        /*001c*/ 	.word	0x00000000
        /*0020*/ 	.short	0x0002
        /*0022*/ 	.short	0x0010
        /*0024*/ 	.byte	0x00, 0xf0, 0x11, 0x00


	//----- nvinfo : EIATTR_KPARAM_INFO
	.align		4
.L_99:
        /*0028*/ 	.byte	0x04, 0x17
        /*002a*/ 	.short	(.L_101 - .L_100)
.L_100:
        /*002c*/ 	.word	0x00000000
        /*0030*/ 	.short	0x0001
        /*0032*/ 	.short	0x0008
        /*0034*/ 	.byte	0x00, 0xf5, 0x21, 0x00


	//----- nvinfo : EIATTR_KPARAM_INFO
	.align		4
.L_101:
        /*0038*/ 	.byte	0x04, 0x17
        /*003a*/ 	.short	(.L_103 - .L_102)
.L_102:
        /*003c*/ 	.word	0x00000000
        /*0040*/ 	.short	0x0000
        /*0042*/ 	.short	0x0000
        /*0044*/ 	.byte	0x00, 0xf5, 0x21, 0x00


	//----- nvinfo : EIATTR_SPARSE_MMA_MASK
	.align		4
.L_103:
        /*0048*/ 	.byte	0x03, 0x50
        /*004a*/ 	.short	0x0000


	//----- nvinfo : EIATTR_MAXREG_COUNT
	.align		4
        /*004c*/ 	.byte	0x03, 0x1b
        /*004e*/ 	.short	0x00ff


	//----- nvinfo : EIATTR_MERCURY_ISA_VERSION
	.align		4
        /*0050*/ 	.byte	0x03, 0x5f
        /*0052*/ 	.short	0x0101


	//----- nvinfo : EIATTR_VRC_CTA_INIT_COUNT
	.align		4
        /*0054*/ 	.byte	0x02, 0x4a
	.zero		1
	.zero		1


	//----- nvinfo : EIATTR_EXIT_INSTR_OFFSETS
	.align		4
        /*0058*/ 	.byte	0x04, 0x1c
        /*005a*/ 	.short	(.L_105 - .L_104)


	//   ....[0]....
.L_104:
        /*005c*/ 	.word	0x00000cf0


	//----- nvinfo : EIATTR_CBANK_PARAM_SIZE
	.align		4
.L_105:
        /*0060*/ 	.byte	0x03, 0x19
        /*0062*/ 	.short	0x0018


	//----- nvinfo : EIATTR_PARAM_CBANK
	.align		4
        /*0064*/ 	.byte	0x04, 0x0a
        /*0066*/ 	.short	(.L_107 - .L_106)
	.align		4
.L_106:
        /*0068*/ 	.word	index@(.nv.constant0._Z11assignClassPdPiii)
        /*006c*/ 	.short	0x0380
        /*006e*/ 	.short	0x0018


	//----- nvinfo : EIATTR_SW_WAR
	.align		4
.L_107:
        /*0070*/ 	.byte	0x04, 0x36
        /*0072*/ 	.short	(.L_109 - .L_108)
.L_108:
        /*0074*/ 	.word	0x00000008
.L_109:


//--------------------- .nv.info._Z12getDistancesPdS_ii --------------------------
	.section	.nv.info._Z12getDistancesPdS_ii,"",@"SHT_CUDA_INFO"
	.sectionflags	@""
	.align	4


	//----- nvinfo : EIATTR_CUDA_API_VERSION
	.align		4
        /*0000*/ 	.byte	0x04, 0x37
        /*0002*/ 	.short	(.L_111 - .L_110)
.L_110:
        /*0004*/ 	.word	0x00000082


	//----- nvinfo : EIATTR_KPARAM_INFO
	.align		4
.L_111:
        /*0008*/ 	.byte	0x04, 0x17
        /*000a*/ 	.short	(.L_113 - .L_112)
.L_112:
        /*000c*/ 	.word	0x00000000
        /*0010*/ 	.short	0x0003
        /*0012*/ 	.short	0x0014
        /*0014*/ 	.byte	0x00, 0xf0, 0x11, 0x00


	//----- nvinfo : EIATTR_KPARAM_INFO
	.align		4
.L_113:
        /*0018*/ 	.byte	0x04, 0x17
        /*001a*/ 	.short	(.L_115 - .L_114)
.L_114:
        /*001c*/ 	.word	0x00000000
        /*0020*/ 	.short	0x0002
        /*0022*/ 	.short	0x0010
        /*0024*/ 	.byte	0x00, 0xf0, 0x11, 0x00


	//----- nvinfo : EIATTR_KPARAM_INFO
	.align		4
.L_115:
        /*0028*/ 	.byte	0x04, 0x17
        /*002a*/ 	.short	(.L_117 - .L_116)
.L_116:
        /*002c*/ 	.word	0x00000000
        /*0030*/ 	.short	0x0001
        /*0032*/ 	.short	0x0008
        /*0034*/ 	.byte	0x00, 0xf5, 0x21, 0x00


	//----- nvinfo : EIATTR_KPARAM_INFO
	.align		4
.L_117:
        /*0038*/ 	.byte	0x04, 0x17
        /*003a*/ 	.short	(.L_119 - .L_118)
.L_118:
        /*003c*/ 	.word	0x00000000
        /*0040*/ 	.short	0x0000
        /*0042*/ 	.short	0x0000
        /*0044*/ 	.byte	0x00, 0xf5, 0x21, 0x00


	//----- nvinfo : EIATTR_SPARSE_MMA_MASK
	.align		4
.L_119:
        /*0048*/ 	.byte	0x03, 0x50
        /*004a*/ 	.short	0x0000


	//----- nvinfo : EIATTR_MAXREG_COUNT
	.align		4
        /*004c*/ 	.byte	0x03, 0x1b
        /*004e*/ 	.short	0x00ff


	//----- nvinfo : EIATTR_MERCURY_ISA_VERSION
	.align		4
        /*0050*/ 	.byte	0x03, 0x5f
        /*0052*/ 	.short	0x0101


	//----- nvinfo : EIATTR_VRC_CTA_INIT_COUNT
	.align		4
        /*0054*/ 	.byte	0x02, 0x4a
	.zero		1
	.zero		1


	//----- nvinfo : EIATTR_EXIT_INSTR_OFFSETS
	.align		4
        /*0058*/ 	.byte	0x04, 0x1c
        /*005a*/ 	.short	(.L_121 - .L_120)


	//   ....[0]....
.L_120:
        /*005c*/ 	.word	0x00000b20


	//----- nvinfo : EIATTR_CBANK_PARAM_SIZE
	.align		4
.L_121:
        /*0060*/ 	.byte	0x03, 0x19
        /*0062*/ 	.short	0x0018


	//----- nvinfo : EIATTR_PARAM_CBANK
	.align		4
        /*0064*/ 	.byte	0x04, 0x0a
        /*0066*/ 	.short	(.L_123 - .L_122)
	.align		4
.L_122:
        /*0068*/ 	.word	index@(.nv.constant0._Z12getDistancesPdS_ii)
        /*006c*/ 	.short	0x0380
        /*006e*/ 	.short	0x0018


	//----- nvinfo : EIATTR_SW_WAR
	.align		4
.L_123:
        /*0070*/ 	.byte	0x04, 0x36
        /*0072*/ 	.short	(.L_125 - .L_124)
.L_124:
        /*0074*/ 	.word	0x00000008
.L_125:


//--------------------- .nv.info._Z15addPointToMeansPdS_iiii --------------------------
	.section	.nv.info._Z15addPointToMeansPdS_iiii,"",@"SHT_CUDA_INFO"
	.sectionflags	@""
	.align	4


	//----- nvinfo : EIATTR_CUDA_API_VERSION
	.align		4
        /*0000*/ 	.byte	0x04, 0x37
        /*0002*/ 	.short	(.L_127 - .L_126)
.L_126:
        /*0004*/ 	.word	0x00000082


	//----- nvinfo : EIATTR_KPARAM_INFO
	.align		4
.L_127:
        /*0008*/ 	.byte	0x04, 0x17
        /*000a*/ 	.short	(.L_129 - .L_128)
.L_128:
        /*000c*/ 	.word	0x00000000
        /*0010*/ 	.short	0x0005
        /*0012*/ 	.short	0x001c
        /*0014*/ 	.byte	0x00, 0xf0, 0x11, 0x00


	//----- nvinfo : EIATTR_KPARAM_INFO
	.align		4
.L_129:
        /*0018*/ 	.byte	0x04, 0x17
        /*001a*/ 	.short	(.L_131 - .L_130)
.L_130:
        /*001c*/ 	.word	0x00000000
        /*0020*/ 	.short	0x0004
        /*0022*/ 	.short	0x0018
        /*0024*/ 	.byte	0x00, 0xf0, 0x11, 0x00


	//----- nvinfo : EIATTR_KPARAM_INFO
	.align		4
.L_131:
        /*0028*/ 	.byte	0x04, 0x17
        /*002a*/ 	.short	(.L_133 - .L_132)
.L_132:
        /*002c*/ 	.word	0x00000000
        /*0030*/ 	.short	0x0003
        /*0032*/ 	.short	0x0014
        /*0034*/ 	.byte	0x00, 0xf0, 0x11, 0x00


	//----- nvinfo : EIATTR_KPARAM_INFO
	.align		4
.L_133:
        /*0038*/ 	.byte	0x04, 0x17
        /*003a*/ 	.short	(.L_135 - .L_134)
.L_134:
        /*003c*/ 	.word	0x00000000
        /*0040*/ 	.short	0x0002
        /*0042*/ 	.short	0x0010
        /*0044*/ 	.byte	0x00, 0xf0, 0x11, 0x00


	//----- nvinfo : EIATTR_KPARAM_INFO
	.align		4
.L_135:
        /*0048*/ 	.byte	0x04, 0x17
        /*004a*/ 	.short	(.L_137 - .L_136)
.L_136:
        /*004c*/ 	.word	0x00000000
        /*0050*/ 	.short	0x0001
        /*0052*/ 	.short	0x0008
        /*0054*/ 	.byte	0x00, 0xf5, 0x21, 0x00


	//----- nvinfo : EIATTR_KPARAM_INFO
	.align		4
.L_137:
        /*0058*/ 	.byte	0x04, 0x17
        /*005a*/ 	.short	(.L_139 - .L_138)
.L_138:
        /*005c*/ 	.word	0x00000000
        /*0060*/ 	.short	0x0000
        /*0062*/ 	.short	0x0000
        /*0064*/ 	.byte	0x00, 0xf5, 0x21, 0x00


	//----- nvinfo : EIATTR_SPARSE_MMA_MASK
	.align		4
.L_139:
        /*0068*/ 	.byte	0x03, 0x50
        /*006a*/ 	.short	0x0000


	//----- nvinfo : EIATTR_MAXREG_COUNT
	.align		4
        /*006c*/ 	.byte	0x03, 0x1b
        /*006e*/ 	.short	0x00ff


	//----- nvinfo : EIATTR_MERCURY_ISA_VERSION
	.align		4
        /*0070*/ 	.byte	0x03, 0x5f
        /*0072*/ 	.short	0x0101


	//----- nvinfo : EIATTR_VRC_CTA_INIT_COUNT
	.align		4
        /*0074*/ 	.byte	0x02, 0x4a
	.zero		1
	.zero		1


	//----- nvinfo : EIATTR_EXIT_INSTR_OFFSETS
	.align		4
        /*0078*/ 	.byte	0x04, 0x1c
        /*007a*/ 	.short	(.L_141 - .L_140)


	//   ....[0]....
.L_140:
        /*007c*/ 	.word	0x00000270


	//----- nvinfo : EIATTR_CBANK_PARAM_SIZE
	.align		4
.L_141:
        /*0080*/ 	.byte	0x03, 0x19
        /*0082*/ 	.short	0x0020


	//----- nvinfo : EIATTR_PARAM_CBANK
	.align		4
        /*0084*/ 	.byte	0x04, 0x0a
        /*0086*/ 	.short	(.L_143 - .L_142)
	.align		4
.L_142:
        /*0088*/ 	.word	index@(.nv.constant0._Z15addPointToMeansPdS_iiii)
        /*008c*/ 	.short	0x0380
        /*008e*/ 	.short	0x0020


	//----- nvinfo : EIATTR_SW_WAR
	.align		4
.L_143:
        /*0090*/ 	.byte	0x04, 0x36
        /*0092*/ 	.short	(.L_145 - .L_144)
.L_144:
        /*0094*/ 	.word	0x00000008
.L_145:


//--------------------- .nv.info._Z22subtractPointFromMeansPdS_iiii --------------------------
	.section	.nv.info._Z22subtractPointFromMeansPdS_iiii,"",@"SHT_CUDA_INFO"
	.sectionflags	@""
	.align	4


	//----- nvinfo : EIATTR_CUDA_API_VERSION
	.align		4
        /*0000*/ 	.byte	0x04, 0x37
        /*0002*/ 	.short	(.L_147 - .L_146)
.L_146:
        /*0004*/ 	.word	0x00000082


	//----- nvinfo : EIATTR_KPARAM_INFO
	.align		4
.L_147:
        /*0008*/ 	.byte	0x04, 0x17
        /*000a*/ 	.short	(.L_149 - .L_148)
.L_148:
        /*000c*/ 	.word	0x00000000
        /*0010*/ 	.short	0x0005
        /*0012*/ 	.short	0x001c
        /*0014*/ 	.byte	0x00, 0xf0, 0x11, 0x00


	//----- nvinfo : EIATTR_KPARAM_INFO
	.align		4
.L_149:
        /*0018*/ 	.byte	0x04, 0x17
        /*001a*/ 	.short	(.L_151 - .L_150)
.L_150:
        /*001c*/ 	.word	0x00000000
        /*0020*/ 	.short	0x0004
        /*0022*/ 	.short	0x0018
        /*0024*/ 	.byte	0x00, 0xf0, 0x11, 0x00


	//----- nvinfo : EIATTR_KPARAM_INFO
	.align		4
.L_151:
        /*0028*/ 	.byte	0x04, 0x17
        /*002a*/ 	.short	(.L_153 - .L_152)
.L_152:
        /*002c*/ 	.word	0x00000000
        /*0030*/ 	.short	0x0003
        /*0032*/ 	.short	0x0014
        /*0034*/ 	.byte	0x00, 0xf0, 0x11, 0x00


	//----- nvinfo : EIATTR_KPARAM_INFO
	.align		4
.L_153:
        /*0038*/ 	.byte	0x04, 0x17
        /*003a*/ 	.short	(.L_155 - .L_154)
.L_154:
        /*003c*/ 	.word	0x00000000
        /*0040*/ 	.short	0x0002
        /*0042*/ 	.short	0x0010
        /*0044*/ 	.byte	0x00, 0xf0, 0x11, 0x00


	//----- nvinfo : EIATTR_KPARAM_INFO
	.align		4
.L_155:
        /*0048*/ 	.byte	0x04, 0x17
        /*004a*/ 	.short	(.L_157 - .L_156)
.L_156:
        /*004c*/ 	.word	0x00000000
        /*0050*/ 	.short	0x0001
        /*0052*/ 	.short	0x0008
        /*0054*/ 	.byte	0x00, 0xf5, 0x21, 0x00


	//----- nvinfo : EIATTR_KPARAM_INFO
	.align		4
.L_157:
        /*0058*/ 	.byte	0x04, 0x17
        /*005a*/ 	.short	(.L_159 - .L_158)
.L_158:
        /*005c*/ 	.word	0x00000000
        /*0060*/ 	.short	0x0000
        /*0062*/ 	.short	0x0000
        /*0064*/ 	.byte	0x00, 0xf5, 0x21, 0x00


	//----- nvinfo : EIATTR_SPARSE_MMA_MASK
	.align		4
.L_159:
        /*0068*/ 	.byte	0x03, 0x50
        /*006a*/ 	.short	0x0000


	//----- nvinfo : EIATTR_MAXREG_COUNT
	.align		4
        /*006c*/ 	.byte	0x03, 0x1b
        /*006e*/ 	.short	0x00ff


	//----- nvinfo : EIATTR_MERCURY_ISA_VERSION
	.align		4
        /*0070*/ 	.byte	0x03, 0x5f
        /*0072*/ 	.short	0x0101


	//----- nvinfo : EIATTR_VRC_CTA_INIT_COUNT
	.align		4
        /*0074*/ 	.byte	0x02, 0x4a
	.zero		1
	.zero		1


	//----- nvinfo : EIATTR_EXIT_INSTR_OFFSETS
	.align		4
        /*0078*/ 	.byte	0x04, 0x1c
        /*007a*/ 	.short	(.L_161 - .L_160)


	//   ....[0]....
.L_160:
        /*007c*/ 	.word	0x00000270


	//----- nvinfo : EIATTR_CBANK_PARAM_SIZE
	.align		4
.L_161:
        /*0080*/ 	.byte	0x03, 0x19
        /*0082*/ 	.short	0x0020


	//----- nvinfo : EIATTR_PARAM_CBANK
	.align		4
        /*0084*/ 	.byte	0x04, 0x0a
        /*0086*/ 	.short	(.L_163 - .L_162)
	.align		4
.L_162:
        /*0088*/ 	.word	index@(.nv.constant0._Z22subtractPointFromMeansPdS_iiii)
        /*008c*/ 	.short	0x0380
        /*008e*/ 	.short	0x0020


	//----- nvinfo : EIATTR_SW_WAR
	.align		4
.L_163:
        /*0090*/ 	.byte	0x04, 0x36
        /*0092*/ 	.short	(.L_165 - .L_164)
.L_164:
        /*0094*/ 	.word	0x00000008
.L_165:


//--------------------- .nv.callgraph             --------------------------
	.section	.nv.callgraph,"",@"SHT_CUDA_CALLGRAPH"
	.align	4
	.sectionentsize	8
	.align		4
        /*0000*/ 	.word	0x00000000
	.align		4
        /*0004*/ 	.word	0xffffffff
	.align		4
        /*0008*/ 	.word	0x00000000
	.align		4
        /*000c*/ 	.word	0xfffffffe
	.align		4
        /*0010*/ 	.word	0x00000000
	.align		4
        /*0014*/ 	.word	0xfffffffd
	.align		4
        /*0018*/ 	.word	0x00000000
	.align		4
        /*001c*/ 	.word	0xfffffffc


//--------------------- .text._Z10init_zerosPd    --------------------------
	.section	.text._Z10init_zerosPd,"ax",@progbits
	.align	128
        .global         _Z10init_zerosPd
        .type           _Z10init_zerosPd,@function
        .size           _Z10init_zerosPd,(.L_x_28 - _Z10init_zerosPd)
        .other          _Z10init_zerosPd,@"STO_CUDA_ENTRY STV_DEFAULT"
_Z10init_zerosPd:
.text._Z10init_zerosPd:
[----:B------:R-:W-:Y:S01]  /*0000*/  LDC R1, c[0x0][0x37c] ;  /* 0x0000df00ff017b82 */ /* 0x000fe20000000800 */
[----:B------:R-:W0:Y:S07]  /*0010*/  S2R R0, SR_TID.X ;  /* 0x0000000000007919 */ /* 0x000e2e0000002100 */
[----:B------:R-:W0:Y:S01]  /*0020*/  S2UR UR6, SR_CTAID.X ;  /* 0x00000000000679c3 */ /* 0x000e220000002500 */
[----:B------:R-:W1:Y:S07]  /*0030*/  LDCU.64 UR4, c[0x0][0x358] ;  /* 0x00006b00ff0477ac */ /* 0x000e6e0008000a00 */
[----:B------:R-:W0:Y:S08]  /*0040*/  LDC R5, c[0x0][0x360] ;  /* 0x0000d800ff057b82 */ /* 0x000e300000000800 */
[----:B------:R-:W2:Y:S01]  /*0050*/  LDC.64 R2, c[0x0][0x380] ;  /* 0x0000e000ff027b82 */ /* 0x000ea20000000a00 */
[----:B0-----:R-:W-:-:S04]  /*0060*/  IMAD R5, R5, UR6, R0 ;  /* 0x0000000605057c24 */ /* 0x001fc8000f8e0200 */
[----:B--2---:R-:W-:-:S05]  /*0070*/  IMAD.WIDE R2, R5, 0x8, R2 ;  /* 0x0000000805027825 */ /* 0x004fca00078e0202 */
[----:B-1----:R-:W-:Y:S01]  /*0080*/  STG.E.64 desc[UR4][R2.64], RZ ;  /* 0x000000ff02007986 */ /* 0x002fe2000c101b04 */
[----:B------:R-:W-:Y:S05]  /*0090*/  EXIT ;  /* 0x000000000000794d */ /* 0x000fea0003800000 */
.L_x_0:
[----:B------:R-:W-:-:S00]  /*00a0*/  BRA `(.L_x_0) ;  /* 0xfffffffc00fc7947 */ /* 0x000fc0000383ffff */
[----:B------:R-:W-:-:S00]  /*00b0*/  NOP ;  /* 0x0000000000007918 */ /* 0x000fc00000000000 */
        /* <DEDUP_REMOVED lines=12> */
.L_x_28:


//--------------------- .text._Z15divide_by_countPdPiii --------------------------
	.section	.text._Z15divide_by_countPdPiii,"ax",@progbits
	.align	128
        .global         _Z15divide_by_countPdPiii
        .type           _Z15divide_by_countPdPiii,@function
        .size           _Z15divide_by_countPdPiii,(.L_x_27 - _Z15divide_by_countPdPiii)
        .other          _Z15divide_by_countPdPiii,@"STO_CUDA_ENTRY STV_DEFAULT"
_Z15divide_by_countPdPiii:
.text._Z15divide_by_countPdPiii:
[----:B------:R-:W-:Y:S08]  /*0000*/  LDC R1, c[0x0][0x37c] ;  /* 0x0000df00ff017b82 */ /* 0x000ff00000000800 */
[----:B------:R-:W0:Y:S01]  /*0010*/  LDC R0, c[0x0][0x390] ;  /* 0x0000e400ff007b82 */ /* 0x000e220000000800 */
[----:B------:R-:W1:Y:S07]  /*0020*/  S2R R6, SR_TID.X ;  /* 0x0000000000067919 */ /* 0x000e6e0000002100 */
[----:B------:R-:W1:Y:S08]  /*0030*/  S2UR UR4, SR_CTAID.X ;  /* 0x00000000000479c3 */ /* 0x000e700000002500 */
[----:B------:R-:W1:Y:S01]  /*0040*/  LDC R7, c[0x0][0x360] ;  /* 0x0000d800ff077b82 */ /* 0x000e620000000800 */
[----:B0-----:R-:W-:-:S04]  /*0050*/  IABS R5, R0 ;  /* 0x0000000000057213 */ /* 0x001fc80000000000 */
[----:B------:R-:W0:Y:S01]  /*0060*/  I2F.RP R4, R5 ;  /* 0x0000000500047306 */ /* 0x000e220000209400 */
[----:B-1----:R-:W-:Y:S01]  /*0070*/  IMAD R7, R7, UR4, R6 ;  /* 0x0000000407077c24 */ /* 0x002fe2000f8e0206 */
[----:B------:R-:W1:Y:S06]  /*0080*/  LDCU.64 UR4, c[0x0][0x358] ;  /* 0x00006b00ff0477ac */ /* 0x000e6c0008000a00 */
[----:B0-----:R-:W0:Y:S01]  /*0090*/  MUFU.RCP R4, R4 ;  /* 0x0000000400047308 */ /* 0x001e220000001000 */
[----:B------:R-:W-:Y:S01]  /*00a0*/  IABS R6, R7 ;  /* 0x0000000700067213 */ /* 0x000fe20000000000 */
[----:B0-----:R-:W-:-:S06]  /*00b0*/  VIADD R2, R4, 0xffffffe ;  /* 0x0ffffffe04027836 */ /* 0x001fcc0000000000 */
[----:B------:R0:W2:Y:S02]  /*00c0*/  F2I.FTZ.U32.TRUNC.NTZ R3, R2 ;  /* 0x0000000200037305 */ /* 0x0000a4000021f000 */
[----:B0-----:R-:W-:Y:S02]  /*00d0*/  IMAD.MOV.U32 R2, RZ, RZ, RZ ;  /* 0x000000ffff027224 */ /* 0x001fe400078e00ff */
[----:B--2---:R-:W-:-:S04]  /*00e0*/  IMAD.MOV R8, RZ, RZ, -R3 ;  /* 0x000000ffff087224 */ /* 0x004fc800078e0a03 */
[----:B------:R-:W-:-:S04]  /*00f0*/  IMAD R9, R8, R5, RZ ;  /* 0x0000000508097224 */ /* 0x000fc800078e02ff */
[----:B------:R-:W-:-:S06]  /*0100*/  IMAD.HI.U32 R3, R3, R9, R2 ;  /* 0x0000000903037227 */ /* 0x000fcc00078e0002 */
[----:B------:R-:W-:-:S04]  /*0110*/  IMAD.HI.U32 R4, R3, R6, RZ ;  /* 0x0000000603047227 */ /* 0x000fc800078e00ff */
[----:B------:R-:W-:-:S04]  /*0120*/  IMAD.MOV R3, RZ, RZ, -R4 ;  /* 0x000000ffff037224 */ /* 0x000fc800078e0a04 */
[----:B------:R-:W-:-:S05]  /*0130*/  IMAD R2, R5, R3, R6 ;  /* 0x0000000305027224 */ /* 0x000fca00078e0206 */
[----:B------:R-:W-:-:S13]  /*0140*/  ISETP.GT.U32.AND P1, PT, R5, R2, PT ;  /* 0x000000020500720c */ /* 0x000fda0003f24070 */
[----:B------:R-:W-:Y:S02]  /*0150*/  @!P1 IMAD.IADD R2, R2, 0x1, -R5 ;  /* 0x0000000102029824 */ /* 0x000fe400078e0a05 */
[----:B------:R-:W-:Y:S01]  /*0160*/  @!P1 VIADD R4, R4, 0x1 ;  /* 0x0000000104049836 */ /* 0x000fe20000000000 */
[----:B------:R-:W-:Y:S02]  /*0170*/  ISETP.NE.AND P1, PT, R0, RZ, PT ;  /* 0x000000ff0000720c */ /* 0x000fe40003f25270 */
[----:B------:R-:W-:Y:S02]  /*0180*/  ISETP.GE.U32.AND P0, PT, R2, R5, PT ;  /* 0x000000050200720c */ /* 0x000fe40003f06070 */
[----:B------:R-:W0:Y:S01]  /*0190*/  LDC.64 R2, c[0x0][0x388] ;  /* 0x0000e200ff027b82 */ /* 0x000e220000000a00 */
[----:B------:R-:W-:-:S04]  /*01a0*/  LOP3.LUT R5, R7, R0, RZ, 0x3c, !PT ;  /* 0x0000000007057212 */ /* 0x000fc800078e3cff */
[----:B------:R-:W-:-:S06]  /*01b0*/  ISETP.GE.AND P2, PT, R5, RZ, PT ;  /* 0x000000ff0500720c */ /* 0x000fcc0003f46270 */
[----:B------:R-:W-:-:S07]  /*01c0*/  @P0 VIADD R4, R4, 0x1 ;  /* 0x0000000104040836 */ /* 0x000fce0000000000 */
[----:B------:R-:W-:Y:S01]  /*01d0*/  @!P2 IMAD.MOV R4, RZ, RZ, -R4 ;  /* 0x000000ffff04a224 */ /* 0x000fe200078e0a04 */
[----:B------:R-:W-:-:S05]  /*01e0*/  @!P1 LOP3.LUT R4, RZ, R0, RZ, 0x33, !PT ;  /* 0x00000000ff049212 */ /* 0x000fca00078e33ff */
[----:B0-----:R-:W-:Y:S02]  /*01f0*/  IMAD.WIDE R2, R4, 0x4, R2 ;  /* 0x0000000404027825 */ /* 0x001fe400078e0202 */
[----:B------:R-:W0:Y:S04]  /*0200*/  LDC.64 R4, c[0x0][0x380] ;  /* 0x0000e000ff047b82 */ /* 0x000e280000000a00 */
[----:B-1----:R-:W2:Y:S01]  /*0210*/  LDG.E R3, desc[UR4][R2.64] ;  /* 0x0000000402037981 */ /* 0x002ea2000c1e1900 */
[----:B0-----:R-:W-:-:S05]  /*0220*/  IMAD.WIDE R4, R7, 0x8, R4 ;  /* 0x0000000807047825 */ /* 0x001fca00078e0204 */
[----:B------:R-:W3:Y:S01]  /*0230*/  LDG.E.64 R8, desc[UR4][R4.64] ;  /* 0x0000000404087981 */ /* 0x000ee2000c1e1b00 */
[----:B------:R-:W-:Y:S01]  /*0240*/  IMAD.MOV.U32 R10, RZ, RZ, 0x1 ;  /* 0x00000001ff0a7424 */ /* 0x000fe200078e00ff */
[----:B------:R-:W-:Y:S01]  /*0250*/  BSSY.RECONVERGENT B0, `(.L_x_1) ;  /* 0x0000014000007945 */ /* 0x000fe20003800200 */
[----:B--2---:R-:W-:-:S06]  /*0260*/  IMAD R6, R3, R0, RZ ;  /* 0x0000000003067224 */ /* 0x004fcc00078e02ff */
[----:B------:R-:W0:Y:S08]  /*0270*/  I2F.F64 R6, R6 ;  /* 0x0000000600067312 */ /* 0x000e300000201c00 */
[----:B0-----:R-:W0:Y:S01]  /*0280*/  MUFU.RCP64H R11, R7 ;  /* 0x00000007000b7308 */ /* 0x001e220000001800 */
[----:B---3--:R-:W-:Y:S01]  /*0290*/  FSETP.GEU.AND P1, PT, |R9|, 6.5827683646048100446e-37, PT ;  /* 0x036000000900780b */ /* 0x008fe20003f2e200 */
[----:B0-----:R-:W-:-:S08]  /*02a0*/  DFMA R12, -R6, R10, 1 ;  /* 0x3ff00000060c742b */ /* 0x001fd0000000010a */
[----:B------:R-:W-:-:S08]  /*02b0*/  DFMA R12, R12, R12, R12 ;  /* 0x0000000c0c0c722b */ /* 0x000fd0000000000c */
[----:B------:R-:W-:-:S08]  /*02c0*/  DFMA R12, R10, R12, R10 ;  /* 0x0000000c0a0c722b */ /* 0x000fd0000000000a */
[----:B------:R-:W-:-:S08]  /*02d0*/  DFMA R2, -R6, R12, 1 ;  /* 0x3ff000000602742b */ /* 0x000fd0000000010c */
[----:B------:R-:W-:-:S08]  /*02e0*/  DFMA R2, R12, R2, R12 ;  /* 0x000000020c02722b */ /* 0x000fd0000000000c */
[----:B------:R-:W-:-:S08]  /*02f0*/  DMUL R10, R8, R2 ;  /* 0x00000002080a7228 */ /* 0x000fd00000000000 */
[----:B------:R-:W-:-:S08]  /*0300*/  DFMA R12, -R6, R10, R8 ;  /* 0x0000000a060c722b */ /* 0x000fd00000000108 */
[----:B------:R-:W-:-:S10]  /*0310*/  DFMA R2, R2, R12, R10 ;  /* 0x0000000c0202722b */ /* 0x000fd4000000000a */
[----:B------:R-:W-:-:S05]  /*0320*/  FFMA R0, RZ, R7, R3 ;  /* 0x00000007ff007223 */ /* 0x000fca0000000003 */
[----:B------:R-:W-:-:S13]  /*0330*/  FSETP.GT.AND P0, PT, |R0|, 1.469367938527859385e-39, PT ;  /* 0x001000000000780b */ /* 0x000fda0003f04200 */
[----:B------:R-:W-:Y:S05]  /*0340*/  @P0 BRA P1, `(.L_x_2) ;  /* 0x0000000000100947 */ /* 0x000fea0000800000 */
[----:B------:R-:W-:-:S07]  /*0350*/  MOV R0, 0x370 ;  /* 0x0000037000007802 */ /* 0x000fce0000000f00 */
[----:B------:R-:W-:Y:S05]  /*0360*/  CALL.REL.NOINC `($__internal_0_$__cuda_sm20_div_rn_f64_full) ;  /* 0x0000000000147944 */ /* 0x000fea0003c00000 */
[----:B------:R-:W-:Y:S02]  /*0370*/  IMAD.MOV.U32 R2, RZ, RZ, R12 ;  /* 0x000000ffff027224 */ /* 0x000fe400078e000c */
[----:B------:R-:W-:-:S07]  /*0380*/  IMAD.MOV.U32 R3, RZ, RZ, R13 ;  /* 0x000000ffff037224 */ /* 0x000fce00078e000d */
.L_x_2:
[----:B------:R-:W-:Y:S05]  /*0390*/  BSYNC.RECONVERGENT B0 ;  /* 0x0000000000007941 */ /* 0x000fea0003800200 */
.L_x_1:
[----:B------:R-:W-:Y:S01]  /*03a0*/  STG.E.64 desc[UR4][R4.64], R2 ;  /* 0x0000000204007986 */ /* 0x000fe2000c101b04 */
[----:B------:R-:W-:Y:S05]  /*03b0*/  EXIT ;  /* 0x000000000000794d */ /* 0x000fea0003800000 */
        .weak           $__internal_0_$__cuda_sm20_div_rn_f64_full
        .type           $__internal_0_$__cuda_sm20_div_rn_f64_full,@function
        .size           $__internal_0_$__cuda_sm20_div_rn_f64_full,(.L_x_27 - $__internal_0_$__cuda_sm20_div_rn_f64_full)
$__internal_0_$__cuda_sm20_div_rn_f64_full:
[C---:B------:R-:W-:Y:S01]  /*03c0*/  FSETP.GEU.AND P0, PT, |R7|.reuse, 1.469367938527859385e-39, PT ;  /* 0x001000000700780b */ /* 0x040fe20003f0e200 */
[----:B------:R-:W-:Y:S01]  /*03d0*/  IMAD.MOV.U32 R16, RZ, RZ, 0x1 ;  /* 0x00000001ff107424 */ /* 0x000fe200078e00ff */
[----:B------:R-:W-:Y:S01]  /*03e0*/  LOP3.LUT R2, R7, 0x800fffff, RZ, 0xc0, !PT ;  /* 0x800fffff07027812 */ /* 0x000fe200078ec0ff */
[----:B------:R-:W-:Y:S01]  /*03f0*/  BSSY.RECONVERGENT B1, `(.L_x_3) ;  /* 0x0000055000017945 */ /* 0x000fe20003800200 */
[C---:B------:R-:W-:Y:S02]  /*0400*/  FSETP.GEU.AND P2, PT, |R9|.reuse, 1.469367938527859385e-39, PT ;  /* 0x001000000900780b */ /* 0x040fe40003f4e200 */
[----:B------:R-:W-:Y:S01]  /*0410*/  LOP3.LUT R3, R2, 0x3ff00000, RZ, 0xfc, !PT ;  /* 0x3ff0000002037812 */ /* 0x000fe200078efcff */
[----:B------:R-:W-:Y:S01]  /*0420*/  IMAD.MOV.U32 R2, RZ, RZ, R6 ;  /* 0x000000ffff027224 */ /* 0x000fe200078e0006 */
[----:B------:R-:W-:Y:S02]  /*0430*/  LOP3.LUT R12, R9, 0x7ff00000, RZ, 0xc0, !PT ;  /* 0x7ff00000090c7812 */ /* 0x000fe400078ec0ff */
[----:B------:R-:W-:-:S03]  /*0440*/  LOP3.LUT R15, R7, 0x7ff00000, RZ, 0xc0, !PT ;  /* 0x7ff00000070f7812 */ /* 0x000fc600078ec0ff */
[----:B------:R-:W-:Y:S01]  /*0450*/  @!P0 DMUL R2, R6, 8.98846567431157953865e+307 ;  /* 0x7fe0000006028828 */ /* 0x000fe20000000000 */
[----:B------:R-:W-:-:S03]  /*0460*/  ISETP.GE.U32.AND P1, PT, R12, R15, PT ;  /* 0x0000000f0c00720c */ /* 0x000fc60003f26070 */
[----:B------:R-:W-:Y:S01]  /*0470*/  @!P2 LOP3.LUT R13, R7, 0x7ff00000, RZ, 0xc0, !PT ;  /* 0x7ff00000070da812 */ /* 0x000fe200078ec0ff */
[----:B------:R-:W-:Y:S01]  /*0480*/  @!P2 IMAD.MOV.U32 R18, RZ, RZ, RZ ;  /* 0x000000ffff12a224 */ /* 0x000fe200078e00ff */
[----:B------:R-:W0:Y:S02]  /*0490*/  MUFU.RCP64H R17, R3 ;  /* 0x0000000300117308 */ /* 0x000e240000001800 */
[----:B------:R-:W-:Y:S01]  /*04a0*/  @!P2 ISETP.GE.U32.AND P3, PT, R12, R13, PT ;  /* 0x0000000d0c00a20c */ /* 0x000fe20003f66070 */
[----:B------:R-:W-:-:S05]  /*04b0*/  IMAD.MOV.U32 R13, RZ, RZ, 0x1ca00000 ;  /* 0x1ca00000ff0d7424 */ /* 0x000fca00078e00ff */
[----:B------:R-:W-:-:S04]  /*04c0*/  @!P2 SEL R19, R13, 0x63400000, !P3 ;  /* 0x634000000d13a807 */ /* 0x000fc80005800000 */
[----:B------:R-:W-:-:S04]  /*04d0*/  @!P2 LOP3.LUT R19, R19, 0x80000000, R9, 0xf8, !PT ;  /* 0x800000001313a812 */ /* 0x000fc800078ef809 */
[----:B------:R-:W-:Y:S01]  /*04e0*/  @!P2 LOP3.LUT R19, R19, 0x100000, RZ, 0xfc, !PT ;  /* 0x001000001313a812 */ /* 0x000fe200078efcff */
[----:B0-----:R-:W-:-:S08]  /*04f0*/  DFMA R10, R16, -R2, 1 ;  /* 0x3ff00000100a742b */ /* 0x001fd00000000802 */
[----:B------:R-:W-:-:S08]  /*0500*/  DFMA R10, R10, R10, R10 ;  /* 0x0000000a0a0a722b */ /* 0x000fd0000000000a */
[----:B------:R-:W-:Y:S01]  /*0510*/  DFMA R16, R16, R10, R16 ;  /* 0x0000000a1010722b */ /* 0x000fe20000000010 */
[----:B------:R-:W-:Y:S01]  /*0520*/  SEL R11, R13, 0x63400000, !P1 ;  /* 0x634000000d0b7807 */ /* 0x000fe20004800000 */
[----:B------:R-:W-:-:S03]  /*0530*/  IMAD.MOV.U32 R10, RZ, RZ, R8 ;  /* 0x000000ffff0a7224 */ /* 0x000fc600078e0008 */
[----:B------:R-:W-:-:S03]  /*0540*/  LOP3.LUT R11, R11, 0x800fffff, R9, 0xf8, !PT ;  /* 0x800fffff0b0b7812 */ /* 0x000fc600078ef809 */
[----:B------:R-:W-:-:S03]  /*0550*/  DFMA R20, R16, -R2, 1 ;  /* 0x3ff000001014742b */ /* 0x000fc60000000802 */
[----:B------:R-:W-:-:S05]  /*0560*/  @!P2 DFMA R10, R10, 2, -R18 ;  /* 0x400000000a0aa82b */ /* 0x000fca0000000812 */
[----:B------:R-:W-:Y:S01]  /*0570*/  DFMA R16, R16, R20, R16 ;  /* 0x000000141010722b */ /* 0x000fe20000000010 */
[----:B------:R-:W-:Y:S02]  /*0580*/  IMAD.MOV.U32 R21, RZ, RZ, R12 ;  /* 0x000000ffff157224 */ /* 0x000fe400078e000c */
[----:B------:R-:W-:Y:S01]  /*0590*/  IMAD.MOV.U32 R20, RZ, RZ, R15 ;  /* 0x000000ffff147224 */ /* 0x000fe200078e000f */
[----:B------:R-:W-:Y:S02]  /*05a0*/  @!P0 LOP3.LUT R20, R3, 0x7ff00000, RZ, 0xc0, !PT ;  /* 0x7ff0000003148812 */ /* 0x000fe400078ec0ff */
[----:B------:R-:W-:Y:S02]  /*05b0*/  @!P2 LOP3.LUT R21, R11, 0x7ff00000, RZ, 0xc0, !PT ;  /* 0x7ff000000b15a812 */ /* 0x000fe400078ec0ff */
[----:B------:R-:W-:Y:S01]  /*05c0*/  DMUL R18, R16, R10 ;  /* 0x0000000a10127228 */ /* 0x000fe20000000000 */
[----:B------:R-:W-:Y:S02]  /*05d0*/  VIADD R23, R20, 0xffffffff ;  /* 0xffffffff14177836 */ /* 0x000fe40000000000 */
[----:B------:R-:W-:-:S05]  /*05e0*/  VIADD R22, R21, 0xffffffff ;  /* 0xffffffff15167836 */ /* 0x000fca0000000000 */
[----:B------:R-:W-:Y:S01]  /*05f0*/  DFMA R14, R18, -R2, R10 ;  /* 0x80000002120e722b */ /* 0x000fe2000000000a */
[----:B------:R-:W-:-:S04]  /*0600*/  ISETP.GT.U32.AND P0, PT, R22, 0x7feffffe, PT ;  /* 0x7feffffe1600780c */ /* 0x000fc80003f04070 */
[----:B------:R-:W-:-:S03]  /*0610*/  ISETP.GT.U32.OR P0, PT, R23, 0x7feffffe, P0 ;  /* 0x7feffffe1700780c */ /* 0x000fc60000704470 */
[----:B------:R-:W-:-:S10]  /*0620*/  DFMA R14, R16, R14, R18 ;  /* 0x0000000e100e722b */ /* 0x000fd40000000012 */
[----:B------:R-:W-:Y:S05]  /*0630*/  @P0 BRA `(.L_x_4) ;  /* 0x00000000006c0947 */ /* 0x000fea0003800000 */
[----:B------:R-:W-:-:S04]  /*0640*/  LOP3.LUT R9, R7, 0x7ff00000, RZ, 0xc0, !PT ;  /* 0x7ff0000007097812 */ /* 0x000fc800078ec0ff */
[CC--:B------:R-:W-:Y:S02]  /*0650*/  VIADDMNMX R8, R12.reuse, -R9.reuse, 0xb9600000, !PT ;  /* 0xb96000000c087446 */ /* 0x0c0fe40007800909 */
[----:B------:R-:W-:Y:S02]  /*0660*/  ISETP.GE.U32.AND P0, PT, R12, R9, PT ;  /* 0x000000090c00720c */ /* 0x000fe40003f06070 */
[----:B------:R-:W-:Y:S02]  /*0670*/  VIMNMX R8, PT, PT, R8, 0x46a00000, PT ;  /* 0x46a0000008087848 */ /* 0x000fe40003fe0100 */
[----:B------:R-:W-:-:S05]  /*0680*/  SEL R13, R13, 0x63400000, !P0 ;  /* 0x634000000d0d7807 */ /* 0x000fca0004000000 */
[----:B------:R-:W-:Y:S02]  /*0690*/  IMAD.IADD R16, R8, 0x1, -R13 ;  /* 0x0000000108107824 */ /* 0x000fe400078e0a0d */
[----:B------:R-:W-:Y:S02]  /*06a0*/  IMAD.MOV.U32 R8, RZ, RZ, RZ ;  /* 0x000000ffff087224 */ /* 0x000fe400078e00ff */
[----:B------:R-:W-:-:S06]  /*06b0*/  VIADD R9, R16, 0x7fe00000 ;  /* 0x7fe0000010097836 */ /* 0x000fcc0000000000 */
[----:B------:R-:W-:-:S10]  /*06c0*/  DMUL R12, R14, R8 ;  /* 0x000000080e0c7228 */ /* 0x000fd40000000000 */
[----:B------:R-:W-:-:S13]  /*06d0*/  FSETP.GTU.AND P0, PT, |R13|, 1.469367938527859385e-39, PT ;  /* 0x001000000d00780b */ /* 0x000fda0003f0c200 */
[----:B------:R-:W-:Y:S05]  /*06e0*/  @P0 BRA `(.L_x_5) ;  /* 0x0000000000940947 */ /* 0x000fea0003800000 */
[----:B------:R-:W-:Y:S01]  /*06f0*/  DFMA R2, R14, -R2, R10 ;  /* 0x800000020e02722b */ /* 0x000fe2000000000a */
[----:B------:R-:W-:-:S09]  /*0700*/  IMAD.MOV.U32 R8, RZ, RZ, RZ ;  /* 0x000000ffff087224 */ /* 0x000fd200078e00ff */
[C---:B------:R-:W-:Y:S02]  /*0710*/  FSETP.NEU.AND P0, PT, R3.reuse, RZ, PT ;  /* 0x000000ff0300720b */ /* 0x040fe40003f0d000 */
[----:B------:R-:W-:-:S04]  /*0720*/  LOP3.LUT R7, R3, 0x80000000, R7, 0x48, !PT ;  /* 0x8000000003077812 */ /* 0x000fc800078e4807 */
[----:B------:R-:W-:-:S07]  /*0730*/  LOP3.LUT R9, R7, R9, RZ, 0xfc, !PT ;  /* 0x0000000907097212 */ /* 0x000fce00078efcff */
[----:B------:R-:W-:Y:S05]  /*0740*/  @!P0 BRA `(.L_x_5) ;  /* 0x00000000007c8947 */ /* 0x000fea0003800000 */
[----:B------:R-:W-:Y:S01]  /*0750*/  IMAD.MOV R3, RZ, RZ, -R16 ;  /* 0x000000ffff037224 */ /* 0x000fe200078e0a10 */
[----:B------:R-:W-:Y:S01]  /*0760*/  DMUL.RP R8, R14, R8 ;  /* 0x000000080e087228 */ /* 0x000fe20000008000 */
[----:B------:R-:W-:-:S06]  /*0770*/  IMAD.MOV.U32 R2, RZ, RZ, RZ ;  /* 0x000000ffff027224 */ /* 0x000fcc00078e00ff */
[----:B------:R-:W-:-:S03]  /*0780*/  DFMA R2, R12, -R2, R14 ;  /* 0x800000020c02722b */ /* 0x000fc6000000000e */
[----:B------:R-:W-:-:S03]  /*0790*/  LOP3.LUT R7, R9, R7, RZ, 0x3c, !PT ;  /* 0x0000000709077212 */ /* 0x000fc600078e3cff */
[----:B------:R-:W-:-:S04]  /*07a0*/  IADD3 R2, PT, PT, -R16, -0x43300000, RZ ;  /* 0xbcd0000010027810 */ /* 0x000fc80007ffe1ff */
[----:B------:R-:W-:-:S04]  /*07b0*/  FSETP.NEU.AND P0, PT, |R3|, R2, PT ;  /* 0x000000020300720b */ /* 0x000fc80003f0d200 */
[----:B------:R-:W-:Y:S02]  /*07c0*/  FSEL R12, R8, R12, !P0 ;  /* 0x0000000c080c7208 */ /* 0x000fe40004000000 */
[----:B------:R-:W-:Y:S01]  /*07d0*/  FSEL R13, R7, R13, !P0 ;  /* 0x0000000d070d7208 */ /* 0x000fe20004000000 */
[----:B------:R-:W-:Y:S06]  /*07e0*/  BRA `(.L_x_5) ;  /* 0x0000000000547947 */ /* 0x000fec0003800000 */
.L_x_4:
[----:B------:R-:W-:-:S14]  /*07f0*/  DSETP.NAN.AND P0, PT, R8, R8, PT ;  /* 0x000000080800722a */ /* 0x000fdc0003f08000 */
[----:B------:R-:W-:Y:S05]  /*0800*/  @P0 BRA `(.L_x_6) ;  /* 0x0000000000440947 */ /* 0x000fea0003800000 */
[----:B------:R-:W-:-:S14]  /*0810*/  DSETP.NAN.AND P0, PT, R6, R6, PT ;  /* 0x000000060600722a */ /* 0x000fdc0003f08000 */
[----:B------:R-:W-:Y:S05]  /*0820*/  @P0 BRA `(.L_x_7) ;  /* 0x0000000000300947 */ /* 0x000fea0003800000 */
[----:B------:R-:W-:Y:S01]  /*0830*/  ISETP.NE.AND P0, PT, R21, R20, PT ;  /* 0x000000141500720c */ /* 0x000fe20003f05270 */
[----:B------:R-:W-:Y:S02]  /*0840*/  IMAD.MOV.U32 R12, RZ, RZ, 0x0 ;  /* 0x00000000ff0c7424 */ /* 0x000fe400078e00ff */
[----:B------:R-:W-:-:S10]  /*0850*/  IMAD.MOV.U32 R13, RZ, RZ, -0x80000 ;  /* 0xfff80000ff0d7424 */ /* 0x000fd400078e00ff */
[----:B------:R-:W-:Y:S05]  /*0860*/  @!P0 BRA `(.L_x_5) ;  /* 0x0000000000348947 */ /* 0x000fea0003800000 */
[----:B------:R-:W-:Y:S02]  /*0870*/  ISETP.NE.AND P0, PT, R21, 0x7ff00000, PT ;  /* 0x7ff000001500780c */ /* 0x000fe40003f05270 */
[----:B------:R-:W-:Y:S02]  /*0880*/  LOP3.LUT R13, R9, 0x80000000, R7, 0x48, !PT ;  /* 0x80000000090d7812 */ /* 0x000fe400078e4807 */
[----:B------:R-:W-:-:S13]  /*0890*/  ISETP.EQ.OR P0, PT, R20, RZ, !P0 ;  /* 0x000000ff1400720c */ /* 0x000fda0004702670 */
[----:B------:R-:W-:Y:S01]  /*08a0*/  @P0 LOP3.LUT R2, R13, 0x7ff00000, RZ, 0xfc, !PT ;  /* 0x7ff000000d020812 */ /* 0x000fe200078efcff */
[----:B------:R-:W-:Y:S02]  /*08b0*/  @!P0 IMAD.MOV.U32 R12, RZ, RZ, RZ ;  /* 0x000000ffff0c8224 */ /* 0x000fe400078e00ff */
[----:B------:R-:W-:Y:S02]  /*08c0*/  @P0 IMAD.MOV.U32 R12, RZ, RZ, RZ ;  /* 0x000000ffff0c0224 */ /* 0x000fe400078e00ff */
[----:B------:R-:W-:Y:S01]  /*08d0*/  @P0 IMAD.MOV.U32 R13, RZ, RZ, R2 ;  /* 0x000000ffff0d0224 */ /* 0x000fe200078e0002 */
[----:B------:R-:W-:Y:S06]  /*08e0*/  BRA `(.L_x_5) ;  /* 0x0000000000147947 */ /* 0x000fec0003800000 */
.L_x_7:
[----:B------:R-:W-:Y:S01]  /*08f0*/  LOP3.LUT R13, R7, 0x80000, RZ, 0xfc, !PT ;  /* 0x00080000070d7812 */ /* 0x000fe200078efcff */
[----:B------:R-:W-:Y:S01]  /*0900*/  IMAD.MOV.U32 R12, RZ, RZ, R6 ;  /* 0x000000ffff0c7224 */ /* 0x000fe200078e0006 */
[----:B------:R-:W-:Y:S06]  /*0910*/  BRA `(.L_x_5) ;  /* 0x0000000000087947 */ /* 0x000fec0003800000 */
.L_x_6:
[----:B------:R-:W-:Y:S01]  /*0920*/  LOP3.LUT R13, R9, 0x80000, RZ, 0xfc, !PT ;  /* 0x00080000090d7812 */ /* 0x000fe200078efcff */
[----:B------:R-:W-:-:S07]  /*0930*/  IMAD.MOV.U32 R12, RZ, RZ, R8 ;  /* 0x000000ffff0c7224 */ /* 0x000fce00078e0008 */
.L_x_5:
[----:B------:R-:W-:Y:S05]  /*0940*/  BSYNC.RECONVERGENT B1 ;  /* 0x0000000000017941 */ /* 0x000fea0003800200 */
.L_x_3:
[----:B------:R-:W-:Y:S02]  /*0950*/  IMAD.MOV.U32 R2, RZ, RZ, R0 ;  /* 0x000000ffff027224 */ /* 0x000fe400078e0000 */
[----:B------:R-:W-:-:S04]  /*0960*/  IMAD.MOV.U32 R3, RZ, RZ, 0x0 ;  /* 0x00000000ff037424 */ /* 0x000fc800078e00ff */
[----:B------:R-:W-:Y:S05]  /*0970*/  RET.REL.NODEC R2 `(_Z15divide_by_countPdPiii) ;  /* 0xfffffff402a07950 */ /* 0x000fea0003c3ffff */
.L_x_8:
        /* <DEDUP_REMOVED lines=16> */
.L_x_27:


//--------------------- .text._Z16findNewCentroidsPdS_PiiiiS0_ --------------------------
	.section	.text._Z16findNewCentroidsPdS_PiiiiS0_,"ax",@progbits
	.align	128
        .global         _Z16findNewCentroidsPdS_PiiiiS0_
        .type           _Z16findNewCentroidsPdS_PiiiiS0_,@function
        .size           _Z16findNewCentroidsPdS_PiiiiS0_,(.L_x_30 - _Z16findNewCentroidsPdS_PiiiiS0_)
        .other          _Z16findNewCentroidsPdS_PiiiiS0_,@"STO_CUDA_ENTRY STV_DEFAULT"
_Z16findNewCentroidsPdS_PiiiiS0_:
.text._Z16findNewCentroidsPdS_PiiiiS0_:
[----:B------:R-:W-:Y:S08]  /*0000*/  LDC R1, c[0x0][0x37c] ;  /* 0x0000df00ff017b82 */ /* 0x000ff00000000800 */
[----:B------:R-:W0:Y:S01]  /*0010*/  LDC R0, c[0x0][0x39c] ;  /* 0x0000e700ff007b82 */ /* 0x000e220000000800 */
[----:B------:R-:W1:Y:S07]  /*0020*/  S2R R6, SR_TID.X ;  /* 0x0000000000067919 */ /* 0x000e6e0000002100 */
[----:B------:R-:W1:Y:S08]  /*0030*/  S2UR UR4, SR_CTAID.X ;  /* 0x00000000000479c3 */ /* 0x000e700000002500 */
[----:B------:R-:W1:Y:S01]  /*0040*/  LDC R3, c[0x0][0x360] ;  /* 0x0000d800ff037b82 */ /* 0x000e620000000800 */
[----:B------:R-:W-:Y:S01]  /*0050*/  MOV R11, 0x1 ;  /* 0x00000001000b7802 */ /* 0x000fe20000000f00 */
[----:B------:R-:W2:Y:S01]  /*0060*/  LDCU UR6, c[0x0][0x3a0] ;  /* 0x00007400ff0677ac */ /* 0x000ea20008000800 */
[----:B------:R-:W3:Y:S01]  /*0070*/  LDCU.64 UR8, c[0x0][0x388] ;  /* 0x00007100ff0877ac */ /* 0x000ee20008000a00 */
[----:B0-----:R-:W-:-:S04]  /*0080*/  IABS R7, R0 ;  /* 0x0000000000077213 */ /* 0x001fc80000000000 */
[----:B------:R-:W0:Y:S01]  /*0090*/  I2F.RP R2, R7 ;  /* 0x0000000700027306 */ /* 0x000e220000209400 */
[----:B-1----:R-:W-:Y:S01]  /*00a0*/  IMAD R3, R3, UR4, R6 ;  /* 0x0000000403037c24 */ /* 0x002fe2000f8e0206 */
[----:B------:R-:W1:Y:S06]  /*00b0*/  LDCU.64 UR4, c[0x0][0x358] ;  /* 0x00006b00ff0477ac */ /* 0x000e6c0008000a00 */
[----:B0-----:R-:W0:Y:S01]  /*00c0*/  MUFU.RCP R2, R2 ;  /* 0x0000000200027308 */ /* 0x001e220000001000 */
[----:B------:R-:W-:Y:S01]  /*00d0*/  IABS R6, R3 ;  /* 0x0000000300067213 */ /* 0x000fe20000000000 */
[----:B0-----:R-:W-:-:S06]  /*00e0*/  VIADD R4, R2, 0xffffffe ;  /* 0x0ffffffe02047836 */ /* 0x001fcc0000000000 */
[----:B------:R0:W4:Y:S02]  /*00f0*/  F2I.FTZ.U32.TRUNC.NTZ R5, R4 ;  /* 0x0000000400057305 */ /* 0x000124000021f000 */
[----:B0-----:R-:W-:Y:S02]  /*0100*/  HFMA2 R4, -RZ, RZ, 0, 0 ;  /* 0x00000000ff047431 */ /* 0x001fe400000001ff */
[----:B----4-:R-:W-:-:S04]  /*0110*/  IMAD.MOV R8, RZ, RZ, -R5 ;  /* 0x000000ffff087224 */ /* 0x010fc800078e0a05 */
[----:B------:R-:W-:-:S04]  /*0120*/  IMAD R9, R8, R7, RZ ;  /* 0x0000000708097224 */ /* 0x000fc800078e02ff */
[----:B------:R-:W-:Y:S02]  /*0130*/  IMAD.HI.U32 R5, R5, R9, R4 ;  /* 0x0000000905057227 */ /* 0x000fe400078e0004 */
[----:B------:R-:W0:Y:S04]  /*0140*/  LDC.64 R8, c[0x0][0x380] ;  /* 0x0000e000ff087b82 */ /* 0x000e280000000a00 */
[----:B------:R-:W-:-:S04]  /*0150*/  IMAD.HI.U32 R2, R5, R6, RZ ;  /* 0x0000000605027227 */ /* 0x000fc800078e00ff */
[----:B------:R-:W-:-:S04]  /*0160*/  IMAD.MOV R5, RZ, RZ, -R2 ;  /* 0x000000ffff057224 */ /* 0x000fc800078e0a02 */
[----:B------:R-:W-:Y:S01]  /*0170*/  IMAD R4, R7, R5, R6 ;  /* 0x0000000507047224 */ /* 0x000fe200078e0206 */
[----:B------:R-:W-:-:S04]  /*0180*/  LOP3.LUT R6, R3, R0, RZ, 0x3c, !PT ;  /* 0x0000000003067212 */ /* 0x000fc800078e3cff */
[----:B------:R-:W-:Y:S02]  /*0190*/  ISETP.GT.U32.AND P2, PT, R7, R4, PT ;  /* 0x000000040700720c */ /* 0x000fe40003f44070 */
[----:B------:R-:W-:-:S11]  /*01a0*/  ISETP.GE.AND P1, PT, R6, RZ, PT ;  /* 0x000000ff0600720c */ /* 0x000fd60003f26270 */
[-C--:B------:R-:W-:Y:S01]  /*01b0*/  @!P2 IADD3 R4, PT, PT, R4, -R7.reuse, RZ ;  /* 0x800000070404a210 */ /* 0x080fe20007ffe0ff */
[----:B------:R-:W-:Y:S01]  /*01c0*/  @!P2 VIADD R2, R2, 0x1 ;  /* 0x000000010202a836 */ /* 0x000fe20000000000 */
[----:B------:R-:W-:Y:S02]  /*01d0*/  ISETP.NE.AND P2, PT, R0, RZ, PT ;  /* 0x000000ff0000720c */ /* 0x000fe40003f45270 */
[----:B------:R-:W-:Y:S02]  /*01e0*/  ISETP.GE.U32.AND P0, PT, R4, R7, PT ;  /* 0x000000070400720c */ /* 0x000fe40003f06070 */
[----:B------:R-:W4:Y:S08]  /*01f0*/  LDC.64 R4, c[0x0][0x390] ;  /* 0x0000e400ff047b82 */ /* 0x000f300000000a00 */
[----:B------:R-:W5:Y:S03]  /*0200*/  LDC.64 R6, c[0x0][0x3a8] ;  /* 0x0000ea00ff067b82 */ /* 0x000f660000000a00 */
[----:B------:R-:W-:-:S05]  /*0210*/  @P0 IADD3 R2, PT, PT, R2, 0x1, RZ ;  /* 0x0000000102020810 */ /* 0x000fca0007ffe0ff */
[----:B------:R-:W-:Y:S01]  /*0220*/  @!P1 IMAD.MOV R2, RZ, RZ, -R2 ;  /* 0x000000ffff029224 */ /* 0x000fe200078e0a02 */
[----:B------:R-:W-:-:S05]  /*0230*/  @!P2 LOP3.LUT R2, RZ, R0, RZ, 0x33, !PT ;  /* 0x00000000ff02a212 */ /* 0x000fca00078e33ff */
[----:B----4-:R-:W-:-:S06]  /*0240*/  IMAD.WIDE R4, R2, 0x4, R4 ;  /* 0x0000000402047825 */ /* 0x010fcc00078e0204 */
[----:B-1----:R-:W5:Y:S01]  /*0250*/  LDG.E R5, desc[UR4][R4.64] ;  /* 0x0000000404057981 */ /* 0x002f62000c1e1900 */
[----:B0-----:R-:W-:-:S04]  /*0260*/  IMAD.WIDE R8, R3, 0x8, R8 ;  /* 0x0000000803087825 */ /* 0x001fc800078e0208 */
[----:B------:R-:W-:-:S04]  /*0270*/  IMAD.MOV R2, RZ, RZ, -R2 ;  /* 0x000000ffff027224 */ /* 0x000fc800078e0a02 */
[----:B------:R-:W-:Y:S02]  /*0280*/  IMAD R0, R0, R2, R3 ;  /* 0x0000000200007224 */ /* 0x000fe400078e0203 */
[----:B-----5:R-:W-:-:S05]  /*0290*/  IMAD.WIDE R6, R5, 0x4, R6 ;  /* 0x0000000405067825 */ /* 0x020fca00078e0206 */
[----:B------:R-:W-:Y:S04]  /*02a0*/  REDG.E.ADD.STRONG.GPU desc[UR4][R6.64], R11 ;  /* 0x0000000b0600798e */ /* 0x000fe8000c12e104 */
[----:B------:R-:W4:Y:S01]  /*02b0*/  LDG.E.64 R8, desc[UR4][R8.64] ;  /* 0x0000000408087981 */ /* 0x000f22000c1e1b00 */
[----:B--2---:R-:W-:Y:S01]  /*02c0*/  IMAD R5, R5, UR6, RZ ;  /* 0x0000000605057c24 */ /* 0x004fe2000f8e02ff */
[----:B------:R-:W-:-:S04]  /*02d0*/  SHF.R.S32.HI R2, RZ, 0x1f, R0 ;  /* 0x0000001fff027819 */ /* 0x000fc80000011400 */
[----:B------:R-:W-:-:S04]  /*02e0*/  IADD3 R0, P0, PT, R5, R0, RZ ;  /* 0x0000000005007210 */ /* 0x000fc80007f1e0ff */
[----:B------:R-:W-:Y:S02]  /*02f0*/  LEA.HI.X.SX32 R5, R5, R2, 0x1, P0 ;  /* 0x0000000205057211 */ /* 0x000fe400000f0eff */
[----:B---3--:R-:W-:-:S04]  /*0300*/  LEA R2, P0, R0, UR8, 0x3 ;  /* 0x0000000800027c11 */ /* 0x008fc8000f8018ff */
[----:B------:R-:W-:-:S05]  /*0310*/  LEA.HI.X R3, R0, UR9, R5, 0x3, P0 ;  /* 0x0000000900037c11 */ /* 0x000fca00080f1c05 */
[----:B----4-:R-:W-:Y:S01]  /*0320*/  REDG.E.ADD.F64.RN.STRONG.GPU desc[UR4][R2.64], R8 ;  /* 0x00000008020079a6 */ /* 0x010fe2000c12ff04 */
[----:B------:R-:W-:Y:S05]  /*0330*/  EXIT ;  /* 0x000000000000794d */ /* 0x000fea0003800000 */
.L_x_9:
        /* <DEDUP_REMOVED lines=12> */
.L_x_30:


//--------------------- .text._Z11assignClassPdPiii --------------------------
	.section	.text._Z11assignClassPdPiii,"ax",@progbits
	.align	128
        .global         _Z11assignClassPdPiii
        .type           _Z11assignClassPdPiii,@function
        .size           _Z11assignClassPdPiii,(.L_x_31 - _Z11assignClassPdPiii)
        .other          _Z11assignClassPdPiii,@"STO_CUDA_ENTRY STV_DEFAULT"
_Z11assignClassPdPiii:
.text._Z11assignClassPdPiii:
[----:B------:R-:W-:Y:S01]  /*0000*/  LDC R1, c[0x0][0x37c] ;  /* 0x0000df00ff017b82 */ /* 0x000fe20000000800 */
[----:B------:R-:W0:Y:S01]  /*0010*/  LDCU UR6, c[0x0][0x390] ;  /* 0x00007200ff0677ac */ /* 0x000e220008000800 */
[----:B------:R-:W-:Y:S01]  /*0020*/  IMAD.MOV.U32 R18, RZ, RZ, RZ ;  /* 0x000000ffff127224 */ /* 0x000fe200078e00ff */
[----:B------:R-:W1:Y:S01]  /*0030*/  LDCU.64 UR10, c[0x0][0x358] ;  /* 0x00006b00ff0a77ac */ /* 0x000e620008000a00 */
[----:B0-----:R-:W-:-:S09]  /*0040*/  UISETP.GE.AND UP0, UPT, UR6, 0x1, UPT ;  /* 0x000000010600788c */ /* 0x001fd2000bf06270 */
[----:B-1----:R-:W-:Y:S05]  /*0050*/  BRA.U !UP0, `(.L_x_10) ;  /* 0x0000000d08147547 */ /* 0x002fea000b800000 */
[----:B------:R-:W0:Y:S02]  /*0060*/  LDC.64 R2, c[0x0][0x380] ;  /* 0x0000e000ff027b82 */ /* 0x000e240000000a00 */
[----:B0-----:R-:W2:Y:S01]  /*0070*/  LDG.E.64 R2, desc[UR10][R2.64] ;  /* 0x0000000a02027981 */ /* 0x001ea2000c1e1b00 */
[----:B------:R-:W-:Y:S01]  /*0080*/  UISETP.GE.U32.AND UP1, UPT, UR6, 0x10, UPT ;  /* 0x000000100600788c */ /* 0x000fe2000bf26070 */
[----:B------:R-:W-:Y:S01]  /*0090*/  CS2R R18, SRZ ;  /* 0x0000000000127805 */ /* 0x000fe2000001ff00 */
[----:B------:R-:W-:-:S04]  /*00a0*/  ULOP3.LUT UR7, UR6, 0xf, URZ, 0xc0, !UPT ;  /* 0x0000000f06077892 */ /* 0x000fc8000f8ec0ff */
[----:B------:R-:W-:Y:S01]  /*00b0*/  UISETP.NE.AND UP0, UPT, UR7, URZ, UPT ;  /* 0x000000ff0700728c */ /* 0x000fe2000bf05270 */
[----:B--2---:R0:W1:Y:S02]  /*00c0*/  F2I.F64.TRUNC R0, R2 ;  /* 0x0000000200007311 */ /* 0x004064000030d100 */
[----:B------:R-:W-:Y:S08]  /*00d0*/  BRA.U !UP1, `(.L_x_11) ;  /* 0x0000000509787547 */ /* 0x000ff0000b800000 */
[----:B------:R-:W2:Y:S01]  /*00e0*/  LDCU.64 UR4, c[0x0][0x380] ;  /* 0x00007000ff0477ac */ /* 0x000ea20008000a00 */
[----:B------:R-:W-:Y:S02]  /*00f0*/  HFMA2 R18, -RZ, RZ, 0, 0 ;  /* 0x00000000ff127431 */ /* 0x000fe400000001ff */
[----:B------:R-:W-:Y:S01]  /*0100*/  IMAD.MOV.U32 R20, RZ, RZ, RZ ;  /* 0x000000ffff147224 */ /* 0x000fe200078e00ff */
[----:B------:R-:W-:-:S06]  /*0110*/  ULOP3.LUT UR8, UR6, 0x7ffffff0, URZ, 0xc0, !UPT ;  /* 0x7ffffff006087892 */ /* 0x000fcc000f8ec0ff */
[----:B------:R-:W-:Y:S01]  /*0120*/  IMAD.U32 R19, RZ, RZ, UR8 ;  /* 0x00000008ff137e24 */ /* 0x000fe2000f8e00ff */
[----:B--2---:R-:W-:-:S04]  /*0130*/  UIADD3 UR4, UP1, UPT, UR4, 0x40, URZ ;  /* 0x0000004004047890 */ /* 0x004fc8000ff3e0ff */
[----:B------:R-:W-:Y:S02]  /*0140*/  UIADD3.X UR5, UPT, UPT, URZ, UR5, URZ, UP1, !UPT ;  /* 0x00000005ff057290 */ /* 0x000fe40008ffe4ff */
[----:B0-----:R-:W-:-:S04]  /*0150*/  MOV R2, UR4 ;  /* 0x0000000400027c02 */ /* 0x001fc80008000f00 */
[----:B------:R-:W-:-:S07]  /*0160*/  IMAD.U32 R3, RZ, RZ, UR5 ;  /* 0x00000005ff037e24 */ /* 0x000fce000f8e00ff */
.L_x_12:
[----:B------:R-:W2:Y:S04]  /*0170*/  LDG.E.64 R22, desc[UR10][R2.64+-0x40] ;  /* 0xffffc00a02167981 */ /* 0x000ea8000c1e1b00 */
[----:B------:R-:W3:Y:S04]  /*0180*/  LDG.E.64 R24, desc[UR10][R2.64+-0x38] ;  /* 0xffffc80a02187981 */ /* 0x000ee8000c1e1b00 */
[----:B------:R-:W4:Y:S04]  /*0190*/  LDG.E.64 R26, desc[UR10][R2.64+-0x30] ;  /* 0xffffd00a021a7981 */ /* 0x000f28000c1e1b00 */
[----:B------:R-:W5:Y:S04]  /*01a0*/  LDG.E.64 R16, desc[UR10][R2.64+-0x28] ;  /* 0xffffd80a02107981 */ /* 0x000f68000c1e1b00 */
[----:B------:R-:W5:Y:S04]  /*01b0*/  LDG.E.64 R4, desc[UR10][R2.64+-0x20] ;  /* 0xffffe00a02047981 */ /* 0x000f68000c1e1b00 */
[----:B------:R-:W5:Y:S04]  /*01c0*/  LDG.E.64 R6, desc[UR10][R2.64+-0x18] ;  /* 0xffffe80a02067981 */ /* 0x000f68000c1e1b00 */
[----:B------:R-:W5:Y:S01]  /*01d0*/  LDG.E.64 R8, desc[UR10][R2.64+-0x10] ;  /* 0xfffff00a02087981 */ /* 0x000f62000c1e1b00 */
[----:B-1----:R-:W2:Y:S02]  /*01e0*/  I2F.F64 R10, R0 ;  /* 0x00000000000a7312 */ /* 0x002ea40000201c00 */
[----:B--2---:R-:W-:Y:S01]  /*01f0*/  DSETP.GEU.AND P1, PT, R22, R10, PT ;  /* 0x0000000a1600722a */ /* 0x004fe20003f2e000 */
[----:B------:R-:W2:-:S13]  /*0200*/  LDG.E.64 R10, desc[UR10][R2.64+-0x8] ;  /* 0xfffff80a020a7981 */ /* 0x000e9a000c1e1b00 */
[----:B------:R0:W1:Y:S02]  /*0210*/  @!P1 F2I.F64.TRUNC R0, R22 ;  /* 0x0000001600009311 */ /* 0x000064000030d100 */
[----:B0-----:R-:W2:Y:S06]  /*0220*/  LDG.E.64 R22, desc[UR10][R2.64+0x10] ;  /* 0x0000100a02167981 */ /* 0x001eac000c1e1b00 */
[----:B-1----:R-:W3:Y:S02]  /*0230*/  I2F.F64 R12, R0 ;  /* 0x00000000000c7312 */ /* 0x002ee40000201c00 */
[----:B---3--:R-:W-:Y:S01]  /*0240*/  DSETP.GEU.AND P0, PT, R24, R12, PT ;  /* 0x0000000c1800722a */ /* 0x008fe20003f0e000 */
[----:B------:R-:W3:-:S13]  /*0250*/  LDG.E.64 R12, desc[UR10][R2.64] ;  /* 0x0000000a020c7981 */ /* 0x000eda000c1e1b00 */
[----:B------:R0:W1:Y:S02]  /*0260*/  @!P0 F2I.F64.TRUNC R0, R24 ;  /* 0x0000001800008311 */ /* 0x000064000030d100 */
[----:B0-----:R-:W3:Y:S06]  /*0270*/  LDG.E.64 R24, desc[UR10][R2.64+0x18] ;  /* 0x0000180a02187981 */ /* 0x001eec000c1e1b00 */
[----:B-1----:R-:W4:Y:S02]  /*0280*/  I2F.F64 R14, R0 ;  /* 0x00000000000e7312 */ /* 0x002f240000201c00 */
[----:B----4-:R-:W-:Y:S01]  /*0290*/  DSETP.GEU.AND P4, PT, R26, R14, PT ;  /* 0x0000000e1a00722a */ /* 0x010fe20003f8e000 */
[----:B------:R-:W4:-:S13]  /*02a0*/  LDG.E.64 R14, desc[UR10][R2.64+0x8] ;  /* 0x0000080a020e7981 */ /* 0x000f1a000c1e1b00 */
[----:B------:R0:W1:Y:S02]  /*02b0*/  @!P4 F2I.F64.TRUNC R0, R26 ;  /* 0x0000001a0000c311 */ /* 0x000064000030d100 */
[----:B0-----:R-:W4:Y:S06]  /*02c0*/  LDG.E.64 R26, desc[UR10][R2.64+0x20] ;  /* 0x0000200a021a7981 */ /* 0x001f2c000c1e1b00 */
[----:B-1----:R-:W5:Y:S02]  /*02d0*/  I2F.F64 R28, R0 ;  /* 0x00000000001c7312 */ /* 0x002f640000201c00 */
[----:B-----5:R-:W-:-:S14]  /*02e0*/  DSETP.GEU.AND P3, PT, R16, R28, PT ;  /* 0x0000001c1000722a */ /* 0x020fdc0003f6e000 */
[----:B------:R0:W1:Y:S02]  /*02f0*/  @!P3 F2I.F64.TRUNC R0, R16 ;  /* 0x000000100000b311 */ /* 0x000064000030d100 */
[----:B0-----:R-:W5:Y:S06]  /*0300*/  LDG.E.64 R16, desc[UR10][R2.64+0x28] ;  /* 0x0000280a02107981 */ /* 0x001f6c000c1e1b00 */
[----:B-1----:R-:W0:Y:S02]  /*0310*/  I2F.F64 R28, R0 ;  /* 0x00000000001c7312 */ /* 0x002e240000201c00 */
[----:B0-----:R-:W-:-:S14]  /*0320*/  DSETP.GEU.AND P6, PT, R4, R28, PT ;  /* 0x0000001c0400722a */ /* 0x001fdc0003fce000 */
[----:B------:R0:W1:Y:S01]  /*0330*/  @!P6 F2I.F64.TRUNC R0, R4 ;  /* 0x000000040000e311 */ /* 0x000062000030d100 */
[----:B------:R-:W-:Y:S01]  /*0340*/  SEL R18, R20, R18, !P1 ;  /* 0x0000001214127207 */ /* 0x000fe20004800000 */
[----:B0-----:R-:W5:Y:S06]  /*0350*/  LDG.E.64 R4, desc[UR10][R2.64+0x30] ;  /* 0x0000300a02047981 */ /* 0x001f6c000c1e1b00 */
[----:B-1----:R-:W0:Y:S02]  /*0360*/  I2F.F64 R28, R0 ;  /* 0x00000000001c7312 */ /* 0x002e240000201c00 */
[----:B0-----:R-:W-:-:S14]  /*0370*/  DSETP.GEU.AND P5, PT, R6, R28, PT ;  /* 0x0000001c0600722a */ /* 0x001fdc0003fae000 */
[----:B------:R0:W1:Y:S01]  /*0380*/  @!P5 F2I.F64.TRUNC R0, R6 ;  /* 0x000000060000d311 */ /* 0x000062000030d100 */
[----:B------:R-:W-:Y:S01]  /*0390*/  @!P0 IADD3 R18, PT, PT, R20, 0x1, RZ ;  /* 0x0000000114128810 */ /* 0x000fe20007ffe0ff */
[----:B0-----:R-:W5:Y:S06]  /*03a0*/  LDG.E.64 R6, desc[UR10][R2.64+0x38] ;  /* 0x0000380a02067981 */ /* 0x001f6c000c1e1b00 */
[----:B-1----:R-:W0:Y:S02]  /*03b0*/  I2F.F64 R28, R0 ;  /* 0x00000000001c7312 */ /* 0x002e240000201c00 */
[----:B0-----:R-:W-:-:S14]  /*03c0*/  DSETP.GEU.AND P2, PT, R8, R28, PT ;  /* 0x0000001c0800722a */ /* 0x001fdc0003f4e000 */
[----:B------:R-:W0:Y:S08]  /*03d0*/  @!P2 F2I.F64.TRUNC R0, R8 ;  /* 0x000000080000a311 */ /* 0x000e30000030d100 */
[----:B0-----:R-:W2:Y:S02]  /*03e0*/  I2F.F64 R28, R0 ;  /* 0x00000000001c7312 */ /* 0x001ea40000201c00 */
[----:B--2---:R-:W-:-:S14]  /*03f0*/  DSETP.GEU.AND P1, PT, R10, R28, PT ;  /* 0x0000001c0a00722a */ /* 0x004fdc0003f2e000 */
[----:B------:R-:W0:Y:S08]  /*0400*/  @!P1 F2I.F64.TRUNC R0, R10 ;  /* 0x0000000a00009311 */ /* 0x000e30000030d100 */
[----:B0-----:R-:W3:Y:S02]  /*0410*/  I2F.F64 R28, R0 ;  /* 0x00000000001c7312 */ /* 0x001ee40000201c00 */
[----:B---3--:R-:W-:-:S14]  /*0420*/  DSETP.GEU.AND P0, PT, R12, R28, PT ;  /* 0x0000001c0c00722a */ /* 0x008fdc0003f0e000 */
[----:B------:R-:W0:Y:S01]  /*0430*/  @!P0 F2I.F64.TRUNC R0, R12 ;  /* 0x0000000c00008311 */ /* 0x000e22000030d100 */
[----:B------:R-:W-:-:S07]  /*0440*/  @!P4 VIADD R18, R20, 0x2 ;  /* 0x000000021412c836 */ /* 0x000fce0000000000 */
[----:B0-----:R-:W4:Y:S02]  /*0450*/  I2F.F64 R8, R0 ;  /* 0x0000000000087312 */ /* 0x001f240000201c00 */
[----:B----4-:R-:W-:-:S14]  /*0460*/  DSETP.GEU.AND P4, PT, R14, R8, PT ;  /* 0x000000080e00722a */ /* 0x010fdc0003f8e000 */
[----:B------:R-:W0:Y:S01]  /*0470*/  @!P4 F2I.F64.TRUNC R0, R14 ;  /* 0x0000000e0000c311 */ /* 0x000e22000030d100 */
[----:B------:R-:W-:-:S07]  /*0480*/  @!P3 IADD3 R18, PT, PT, R20, 0x3, RZ ;  /* 0x000000031412b810 */ /* 0x000fce0007ffe0ff */
[----:B0-----:R-:W0:Y:S02]  /*0490*/  I2F.F64 R8, R0 ;  /* 0x0000000000087312 */ /* 0x001e240000201c00 */
[----:B0-----:R-:W-:-:S14]  /*04a0*/  DSETP.GEU.AND P3, PT, R22, R8, PT ;  /* 0x000000081600722a */ /* 0x001fdc0003f6e000 */
[----:B------:R-:W0:Y:S01]  /*04b0*/  @!P3 F2I.F64.TRUNC R0, R22 ;  /* 0x000000160000b311 */ /* 0x000e22000030d100 */
[----:B------:R-:W-:-:S07]  /*04c0*/  @!P6 VIADD R18, R20, 0x4 ;  /* 0x000000041412e836 */ /* 0x000fce0000000000 */
[----:B0-----:R-:W0:Y:S02]  /*04d0*/  I2F.F64 R8, R0 ;  /* 0x0000000000087312 */ /* 0x001e240000201c00 */
[----:B0-----:R-:W-:-:S14]  /*04e0*/  DSETP.GEU.AND P6, PT, R24, R8, PT ;  /* 0x000000081800722a */ /* 0x001fdc0003fce000 */
[----:B------:R-:W0:Y:S01]  /*04f0*/  @!P6 F2I.F64.TRUNC R0, R24 ;  /* 0x000000180000e311 */ /* 0x000e22000030d100 */
[----:B------:R-:W-:-:S07]  /*0500*/  @!P5 IADD3 R18, PT, PT, R20, 0x5, RZ ;  /* 0x000000051412d810 */ /* 0x000fce0007ffe0ff */
[----:B0-----:R-:W0:Y:S02]  /*0510*/  I2F.F64 R8, R0 ;  /* 0x0000000000087312 */ /* 0x001e240000201c00 */
[----:B0-----:R-:W-:-:S14]  /*0520*/  DSETP.GEU.AND P5, PT, R26, R8, PT ;  /* 0x000000081a00722a */ /* 0x001fdc0003fae000 */
[----:B------:R-:W0:Y:S01]  /*0530*/  @!P5 F2I.F64.TRUNC R0, R26 ;  /* 0x0000001a0000d311 */ /* 0x000e22000030d100 */
[----:B------:R-:W-:-:S07]  /*0540*/  @!P2 VIADD R18, R20, 0x6 ;  /* 0x000000061412a836 */ /* 0x000fce0000000000 */
[----:B0-----:R-:W5:Y:S02]  /*0550*/  I2F.F64 R8, R0 ;  /* 0x0000000000087312 */ /* 0x001f640000201c00 */
[----:B-----5:R-:W-:-:S14]  /*0560*/  DSETP.GEU.AND P2, PT, R16, R8, PT ;  /* 0x000000081000722a */ /* 0x020fdc0003f4e000 */
[----:B------:R-:W0:Y:S01]  /*0570*/  @!P2 F2I.F64.TRUNC R0, R16 ;  /* 0x000000100000a311 */ /* 0x000e22000030d100 */
[----:B------:R-:W-:-:S07]  /*0580*/  @!P1 IADD3 R18, PT, PT, R20, 0x7, RZ ;  /* 0x0000000714129810 */ /* 0x000fce0007ffe0ff */
[----:B0-----:R-:W0:Y:S02]  /*0590*/  I2F.F64 R8, R0 ;  /* 0x0000000000087312 */ /* 0x001e240000201c00 */
[----:B0-----:R-:W-:-:S14]  /*05a0*/  DSETP.GEU.AND P1, PT, R4, R8, PT ;  /* 0x000000080400722a */ /* 0x001fdc0003f2e000 */
[----:B------:R-:W0:Y:S01]  /*05b0*/  @!P1 F2I.F64.TRUNC R0, R4 ;  /* 0x0000000400009311 */ /* 0x000e22000030d100 */
[----:B------:R-:W-:-:S07]  /*05c0*/  @!P0 VIADD R18, R20, 0x8 ;  /* 0x0000000814128836 */ /* 0x000fce0000000000 */
[----:B0-----:R-:W0:Y:S01]  /*05d0*/  I2F.F64 R8, R0 ;  /* 0x0000000000087312 */ /* 0x001e220000201c00 */
[C---:B------:R-:W-:Y:S01]  /*05e0*/  @!P4 IADD3 R18, PT, PT, R20.reuse, 0x9, RZ ;  /* 0x000000091412c810 */ /* 0x040fe20007ffe0ff */
[C---:B------:R-:W-:Y:S01]  /*05f0*/  @!P3 VIADD R18, R20.reuse, 0xa ;  /* 0x0000000a1412b836 */ /* 0x040fe20000000000 */
[C---:B------:R-:W-:Y:S01]  /*0600*/  @!P6 IADD3 R18, PT, PT, R20.reuse, 0xb, RZ ;  /* 0x0000000b1412e810 */ /* 0x040fe20007ffe0ff */
[C---:B------:R-:W-:Y:S01]  /*0610*/  @!P5 VIADD R18, R20.reuse, 0xc ;  /* 0x0000000c1412d836 */ /* 0x040fe20000000000 */
[----:B0-----:R-:W-:Y:S01]  /*0620*/  DSETP.GEU.AND P0, PT, R6, R8, PT ;  /* 0x000000080600722a */ /* 0x001fe20003f0e000 */
[C---:B------:R-:W-:Y:S01]  /*0630*/  @!P2 IADD3 R18, PT, PT, R20.reuse, 0xd, RZ ;  /* 0x0000000d1412a810 */ /* 0x040fe20007ffe0ff */
[----:B------:R-:W-:-:S12]  /*0640*/  @!P1 VIADD R18, R20, 0xe ;  /* 0x0000000e14129836 */ /* 0x000fd80000000000 */
[C---:B------:R-:W-:Y:S01]  /*0650*/  @!P0 IADD3 R18, PT, PT, R20.reuse, 0xf, RZ ;  /* 0x0000000f14128810 */ /* 0x040fe20007ffe0ff */
[----:B------:R-:W-:Y:S01]  /*0660*/  VIADD R20, R20, 0x10 ;  /* 0x0000001014147836 */ /* 0x000fe20000000000 */
[----:B------:R2:W3:Y:S04]  /*0670*/  @!P0 F2I.F64.TRUNC R0, R6 ;  /* 0x0000000600008311 */ /* 0x0004e8000030d100 */
[----:B------:R-:W-:Y:S02]  /*0680*/  ISETP.NE.AND P0, PT, R20, R19, PT ;  /* 0x000000131400720c */ /* 0x000fe40003f05270 */
[----:B------:R-:W-:-:S04]  /*0690*/  IADD3 R2, P1, PT, R2, 0x80, RZ ;  /* 0x0000008002027810 */ /* 0x000fc80007f3e0ff */
[----:B------:R-:W-:-:S07]  /*06a0*/  IADD3.X R3, PT, PT, RZ, R3, RZ, P1, !PT ;  /* 0x00000003ff037210 */ /* 0x000fce0000ffe4ff */
[----:B--23--:R-:W-:Y:S05]  /*06b0*/  @P0 BRA `(.L_x_12) ;  /* 0xfffffff800ac0947 */ /* 0x00cfea000383ffff */
.L_x_11:
[----:B------:R-:W-:Y:S05]  /*06c0*/  BRA.U !UP0, `(.L_x_10) ;  /* 0x0000000508787547 */ /* 0x000fea000b800000 */
[----:B------:R-:W-:Y:S02]  /*06d0*/  UISETP.GE.U32.AND UP0, UPT, UR7, 0x8, UPT ;  /* 0x000000080700788c */ /* 0x000fe4000bf06070 */
[----:B------:R-:W-:-:S04]  /*06e0*/  ULOP3.LUT UR5, UR6, 0x7, URZ, 0xc0, !UPT ;  /* 0x0000000706057892 */ /* 0x000fc8000f8ec0ff */
[----:B------:R-:W-:-:S03]  /*06f0*/  UISETP.NE.AND UP1, UPT, UR5, URZ, UPT ;  /* 0x000000ff0500728c */ /* 0x000fc6000bf25270 */
[----:B------:R-:W-:Y:S08]  /*0700*/  BRA.U !UP0, `(.L_x_13) ;  /* 0x0000000108ac7547 */ /* 0x000ff0000b800000 */
[----:B------:R-:W2:Y:S02]  /*0710*/  LDC.64 R14, c[0x0][0x380] ;  /* 0x0000e000ff0e7b82 */ /* 0x000ea40000000a00 */
[----:B--2---:R-:W-:-:S05]  /*0720*/  IMAD.WIDE.U32 R14, R19, 0x8, R14 ;  /* 0x00000008130e7825 */ /* 0x004fca00078e000e */
[----:B------:R-:W2:Y:S04]  /*0730*/  LDG.E.64 R16, desc[UR10][R14.64] ;  /* 0x0000000a0e107981 */ /* 0x000ea8000c1e1b00 */
[----:B------:R-:W3:Y:S04]  /*0740*/  LDG.E.64 R20, desc[UR10][R14.64+0x8] ;  /* 0x0000080a0e147981 */ /* 0x000ee8000c1e1b00 */
[----:B------:R-:W4:Y:S04]  /*0750*/  LDG.E.64 R10, desc[UR10][R14.64+0x10] ;  /* 0x0000100a0e0a7981 */ /* 0x000f28000c1e1b00 */
[----:B------:R-:W5:Y:S04]  /*0760*/  LDG.E.64 R8, desc[UR10][R14.64+0x18] ;  /* 0x0000180a0e087981 */ /* 0x000f68000c1e1b00 */
[----:B------:R-:W5:Y:S04]  /*0770*/  LDG.E.64 R6, desc[UR10][R14.64+0x20] ;  /* 0x0000200a0e067981 */ /* 0x000f68000c1e1b00 */
[----:B------:R-:W5:Y:S04]  /*0780*/  LDG.E.64 R4, desc[UR10][R14.64+0x28] ;  /* 0x0000280a0e047981 */ /* 0x000f68000c1e1b00 */
[----:B0-----:R-:W5:Y:S01]  /*0790*/  LDG.E.64 R2, desc[UR10][R14.64+0x30] ;  /* 0x0000300a0e027981 */ /* 0x001f62000c1e1b00 */
[----:B-1----:R-:W2:Y:S02]  /*07a0*/  I2F.F64 R12, R0 ;  /* 0x00000000000c7312 */ /* 0x002ea40000201c00 */
[----:B--2---:R-:W-:Y:S01]  /*07b0*/  DSETP.GEU.AND P4, PT, R16, R12, PT ;  /* 0x0000000c1000722a */ /* 0x004fe20003f8e000 */
[----:B------:R0:W2:Y:S05]  /*07c0*/  LDG.E.64 R12, desc[UR10][R14.64+0x38] ;  /* 0x0000380a0e0c7981 */ /* 0x0000aa000c1e1b00 */
[----:B------:R-:W-:-:S08]  /*07d0*/  SEL R18, R19, R18, !P4 ;  /* 0x0000001213127207 */ /* 0x000fd00006000000 */
[----:B------:R-:W1:Y:S08]  /*07e0*/  @!P4 F2I.F64.TRUNC R0, R16 ;  /* 0x000000100000c311 */ /* 0x000e70000030d100 */
[----:B-1----:R-:W3:Y:S02]  /*07f0*/  I2F.F64 R22, R0 ;  /* 0x0000000000167312 */ /* 0x002ee40000201c00 */
[----:B---3--:R-:W-:-:S14]  /*0800*/  DSETP.GEU.AND P5, PT, R20, R22, PT ;  /* 0x000000161400722a */ /* 0x008fdc0003fae000 */
[----:B------:R-:W1:Y:S01]  /*0810*/  @!P5 F2I.F64.TRUNC R0, R20 ;  /* 0x000000140000d311 */ /* 0x000e62000030d100 */
[----:B------:R-:W-:-:S07]  /*0820*/  @!P5 VIADD R18, R19, 0x1 ;  /* 0x000000011312d836 */ /* 0x000fce0000000000 */
[----:B-1----:R-:W4:Y:S02]  /*0830*/  I2F.F64 R22, R0 ;  /* 0x0000000000167312 */ /* 0x002f240000201c00 */
[----:B----4-:R-:W-:-:S14]  /*0840*/  DSETP.GEU.AND P6, PT, R10, R22, PT ;  /* 0x000000160a00722a */ /* 0x010fdc0003fce000 */
[----:B------:R-:W1:Y:S01]  /*0850*/  @!P6 F2I.F64.TRUNC R0, R10 ;  /* 0x0000000a0000e311 */ /* 0x000e62000030d100 */
[----:B------:R-:W-:-:S07]  /*0860*/  @!P6 IADD3 R18, PT, PT, R19, 0x2, RZ ;  /* 0x000000021312e810 */ /* 0x000fce0007ffe0ff */
[----:B-1----:R-:W5:Y:S02]  /*0870*/  I2F.F64 R22, R0 ;  /* 0x0000000000167312 */ /* 0x002f640000201c00 */
[----:B-----5:R-:W-:-:S14]  /*0880*/  DSETP.GEU.AND P3, PT, R8, R22, PT ;  /* 0x000000160800722a */ /* 0x020fdc0003f6e000 */
        /* <DEDUP_REMOVED lines=14> */
[----:B0-----:R-:W2:Y:S02]  /*0970*/  I2F.F64 R10, R0 ;  /* 0x00000000000a7312 */ /* 0x001ea40000201c00 */
[----:B--2---:R-:W-:-:S14]  /*0980*/  DSETP.GEU.AND P4, PT, R12, R10, PT ;  /* 0x0000000a0c00722a */ /* 0x004fdc0003f8e000 */
[----:B------:R2:W3:Y:S01]  /*0990*/  @!P4 F2I.F64.TRUNC R0, R12 ;  /* 0x0000000c0000c311 */ /* 0x0004e2000030d100 */
[C---:B------:R-:W-:Y:S01]  /*09a0*/  @!P4 VIADD R18, R19.reuse, 0x7 ;  /* 0x000000071312c836 */ /* 0x040fe20000000000 */
[----:B------:R-:W-:-:S07]  /*09b0*/  IADD3 R19, PT, PT, R19, 0x8, RZ ;  /* 0x0000000813137810 */ /* 0x000fce0007ffe0ff */
.L_x_13:
[----:B------:R-:W-:Y:S05]  /*09c0*/  BRA.U !UP1, `(.L_x_10) ;  /* 0x0000000109b87547 */ /* 0x000fea000b800000 */
[----:B------:R-:W-:Y:S02]  /*09d0*/  UISETP.GE.U32.AND UP0, UPT, UR5, 0x4, UPT ;  /* 0x000000040500788c */ /* 0x000fe4000bf06070 */
[----:B------:R-:W-:-:S04]  /*09e0*/  ULOP3.LUT UR4, UR6, 0x3, URZ, 0xc0, !UPT ;  /* 0x0000000306047892 */ /* 0x000fc8000f8ec0ff */
[----:B------:R-:W-:-:S03]  /*09f0*/  UISETP.NE.AND UP1, UPT, UR4, URZ, UPT ;  /* 0x000000ff0400728c */ /* 0x000fc6000bf25270 */
[----:B------:R-:W-:Y:S08]  /*0a00*/  BRA.U !UP0, `(.L_x_14) ;  /* 0x00000001085c7547 */ /* 0x000ff0000b800000 */
[----:B0-----:R-:W0:Y:S02]  /*0a10*/  LDC.64 R2, c[0x0][0x380] ;  /* 0x0000e000ff027b82 */ /* 0x001e240000000a00 */
[----:B0-----:R-:W-:-:S05]  /*0a20*/  IMAD.WIDE.U32 R2, R19, 0x8, R2 ;  /* 0x0000000813027825 */ /* 0x001fca00078e0002 */
[----:B------:R-:W4:Y:S04]  /*0a30*/  LDG.E.64 R4, desc[UR10][R2.64] ;  /* 0x0000000a02047981 */ /* 0x000f28000c1e1b00 */
[----:B------:R-:W5:Y:S04]  /*0a40*/  LDG.E.64 R8, desc[UR10][R2.64+0x8] ;  /* 0x0000080a02087981 */ /* 0x000f68000c1e1b00 */
[----:B------:R-:W5:Y:S04]  /*0a50*/  LDG.E.64 R10, desc[UR10][R2.64+0x10] ;  /* 0x0000100a020a7981 */ /* 0x000f68000c1e1b00 */
[----:B--2---:R-:W2:Y:S01]  /*0a60*/  LDG.E.64 R12, desc[UR10][R2.64+0x18] ;  /* 0x0000180a020c7981 */ /* 0x004ea2000c1e1b00 */
[----:B-1-3--:R-:W4:Y:S02]  /*0a70*/  I2F.F64 R6, R0 ;  /* 0x0000000000067312 */ /* 0x00af240000201c00 */
[----:B----4-:R-:W-:-:S06]  /*0a80*/  DSETP.GEU.AND P0, PT, R4, R6, PT ;  /* 0x000000060400722a */ /* 0x010fcc0003f0e000 */
[----:B------:R-:W-:-:S08]  /*0a90*/  SEL R18, R19, R18, !P0 ;  /* 0x0000001213127207 */ /* 0x000fd00004000000 */
[----:B------:R-:W0:Y:S08]  /*0aa0*/  @!P0 F2I.F64.TRUNC R0, R4 ;  /* 0x0000000400008311 */ /* 0x000e30000030d100 */
[----:B0-----:R-:W5:Y:S02]  /*0ab0*/  I2F.F64 R6, R0 ;  /* 0x0000000000067312 */ /* 0x001f640000201c00 */
[----:B-----5:R-:W-:-:S14]  /*0ac0*/  DSETP.GEU.AND P1, PT, R8, R6, PT ;  /* 0x000000060800722a */ /* 0x020fdc0003f2e000 */
        /* <DEDUP_REMOVED lines=8> */
[----:B------:R4:W0:Y:S01]  /*0b50*/  @!P3 F2I.F64.TRUNC R0, R12 ;  /* 0x0000000c0000b311 */ /* 0x000822000030d100 */
[C---:B------:R-:W-:Y:S01]  /*0b60*/  @!P3 VIADD R18, R19.reuse, 0x3 ;  /* 0x000000031312b836 */ /* 0x040fe20000000000 */
[----:B------:R-:W-:-:S07]  /*0b70*/  IADD3 R19, PT, PT, R19, 0x4, RZ ;  /* 0x0000000413137810 */ /* 0x000fce0007ffe0ff */
.L_x_14:
[----:B------:R-:W-:Y:S05]  /*0b80*/  BRA.U !UP1, `(.L_x_10) ;  /* 0x0000000109487547 */ /* 0x000fea000b800000 */
[----:B0-----:R-:W0:Y:S01]  /*0b90*/  LDC.64 R2, c[0x0][0x380] ;  /* 0x0000e000ff027b82 */ /* 0x001e220000000a00 */
[----:B------:R-:W-:Y:S01]  /*0ba0*/  UIADD3 UR4, UPT, UPT, -UR4, URZ, URZ ;  /* 0x000000ff04047290 */ /* 0x000fe2000fffe1ff */
[----:B0-----:R-:W-:-:S04]  /*0bb0*/  IMAD.WIDE.U32 R2, R19, 0x8, R2 ;  /* 0x0000000813027825 */ /* 0x001fc800078e0002 */
[----:B------:R-:W-:Y:S01]  /*0bc0*/  IMAD.MOV.U32 R6, RZ, RZ, R2 ;  /* 0x000000ffff067224 */ /* 0x000fe200078e0002 */
[----:B------:R-:W-:-:S07]  /*0bd0*/  MOV R7, R3 ;  /* 0x0000000300077202 */ /* 0x000fce0000000f00 */
.L_x_15:
[----:B0-----:R-:W-:Y:S01]  /*0be0*/  IMAD.MOV.U32 R2, RZ, RZ, R6 ;  /* 0x000000ffff027224 */ /* 0x001fe200078e0006 */
[----:B------:R-:W-:-:S06]  /*0bf0*/  MOV R3, R7 ;  /* 0x0000000700037202 */ /* 0x000fcc0000000f00 */
[----:B------:R-:W5:Y:S01]  /*0c00*/  LDG.E.64 R2, desc[UR10][R2.64] ;  /* 0x0000000a02027981 */ /* 0x000f62000c1e1b00 */
[----:B-1-3--:R-:W5:Y:S01]  /*0c10*/  I2F.F64 R4, R0 ;  /* 0x0000000000047312 */ /* 0x00af620000201c00 */
[----:B------:R-:W-:Y:S01]  /*0c20*/  UIADD3 UR4, UPT, UPT, UR4, 0x1, URZ ;  /* 0x0000000104047890 */ /* 0x000fe2000fffe0ff */
[----:B------:R-:W-:-:S03]  /*0c30*/  IADD3 R6, P1, PT, R6, 0x8, RZ ;  /* 0x0000000806067810 */ /* 0x000fc60007f3e0ff */
[----:B------:R-:W-:Y:S02]  /*0c40*/  UISETP.NE.AND UP0, UPT, UR4, URZ, UPT ;  /* 0x000000ff0400728c */ /* 0x000fe4000bf05270 */
[----:B------:R-:W-:Y:S01]  /*0c50*/  IMAD.X R7, RZ, RZ, R7, P1 ;  /* 0x000000ffff077224 */ /* 0x000fe200008e0607 */
[----:B-----5:R-:W-:-:S06]  /*0c60*/  DSETP.GEU.AND P0, PT, R2, R4, PT ;  /* 0x000000040200722a */ /* 0x020fcc0003f0e000 */
[C---:B------:R-:W-:Y:S02]  /*0c70*/  SEL R18, R19.reuse, R18, !P0 ;  /* 0x0000001213127207 */ /* 0x040fe40004000000 */
[----:B------:R-:W-:-:S06]  /*0c80*/  IADD3 R19, PT, PT, R19, 0x1, RZ ;  /* 0x0000000113137810 */ /* 0x000fcc0007ffe0ff */
[----:B------:R0:W1:Y:S01]  /*0c90*/  @!P0 F2I.F64.TRUNC R0, R2 ;  /* 0x0000000200008311 */ /* 0x000062000030d100 */
[----:B------:R-:W-:Y:S05]  /*0ca0*/  BRA.U UP0, `(.L_x_15) ;  /* 0xfffffffd00cc7547 */ /* 0x000fea000b83ffff */
.L_x_10:
[----:B------:R-:W5:Y:S08]  /*0cb0*/  LDC R5, c[0x0][0x394] ;  /* 0x0000e500ff057b82 */ /* 0x000f700000000800 */
[----:B0-----:R-:W5:Y:S02]  /*0cc0*/  LDC.64 R2, c[0x0][0x388] ;  /* 0x0000e200ff027b82 */ /* 0x001f640000000a00 */
[----:B-----5:R-:W-:-:S05]  /*0cd0*/  IMAD.WIDE R2, R5, 0x4, R2 ;  /* 0x0000000405027825 */ /* 0x020fca00078e0202 */
[----:B------:R-:W-:Y:S01]  /*0ce0*/  STG.E desc[UR10][R2.64], R18 ;  /* 0x0000001202007986 */ /* 0x000fe2000c10190a */
[----:B------:R-:W-:Y:S05]  /*0cf0*/  EXIT ;  /* 0x000000000000794d */ /* 0x000fea0003800000 */
.L_x_16:
        /* <DEDUP_REMOVED lines=16> */
.L_x_31:


//--------------------- .text._Z12getDistancesPdS_ii --------------------------
	.section	.text._Z12getDistancesPdS_ii,"ax",@progbits
	.align	128
        .global         _Z12getDistancesPdS_ii
        .type           _Z12getDistancesPdS_ii,@function
        .size           _Z12getDistancesPdS_ii,(.L_x_32 - _Z12getDistancesPdS_ii)
        .other          _Z12getDistancesPdS_ii,@"STO_CUDA_ENTRY STV_DEFAULT"
_Z12getDistancesPdS_ii:
.text._Z12getDistancesPdS_ii:
[----:B------:R-:W-:Y:S01]  /*0000*/  LDC R1, c[0x0][0x37c] ;  /* 0x0000df00ff017b82 */ /* 0x000fe20000000800 */
[----:B------:R-:W0:Y:S01]  /*0010*/  S2R R3, SR_TID.X ;  /* 0x0000000000037919 */ /* 0x000e220000002100 */
[----:B------:R-:W1:Y:S06]  /*0020*/  LDCU UR7, c[0x0][0x394] ;  /* 0x00007280ff0777ac */ /* 0x000e6c0008000800 */
[----:B------:R-:W0:Y:S01]  /*0030*/  S2UR UR4, SR_CTAID.X ;  /* 0x00000000000479c3 */ /* 0x000e220000002500 */
[----:B------:R-:W-:Y:S01]  /*0040*/  CS2R R24, SRZ ;  /* 0x0000000000187805 */ /* 0x000fe2000001ff00 */
[----:B------:R-:W2:Y:S06]  /*0050*/  LDCU.64 UR12, c[0x0][0x358] ;  /* 0x00006b00ff0c77ac */ /* 0x000eac0008000a00 */
[----:B------:R-:W0:Y:S01]  /*0060*/  LDC R0, c[0x0][0x360] ;  /* 0x0000d800ff007b82 */ /* 0x000e220000000800 */
[----:B-1----:R-:W-:Y:S01]  /*0070*/  UISETP.GE.AND UP0, UPT, UR7, 0x1, UPT ;  /* 0x000000010700788c */ /* 0x002fe2000bf06270 */
[----:B0-----:R-:W-:-:S08]  /*0080*/  IMAD R0, R0, UR4, R3 ;  /* 0x0000000400007c24 */ /* 0x001fd0000f8e0203 */
[----:B--2---:R-:W-:Y:S05]  /*0090*/  BRA.U !UP0, `(.L_x_17) ;  /* 0x0000000908947547 */ /* 0x004fea000b800000 */
[----:B------:R-:W-:Y:S01]  /*00a0*/  UISETP.GE.U32.AND UP1, UPT, UR7, 0x10, UPT ;  /* 0x000000100700788c */ /* 0x000fe2000bf26070 */
[----:B------:R-:W-:Y:S01]  /*00b0*/  HFMA2 R24, -RZ, RZ, 0, 0 ;  /* 0x00000000ff187431 */ /* 0x000fe200000001ff */
[----:B------:R-:W-:Y:S02]  /*00c0*/  ULOP3.LUT UR10, UR7, 0xf, URZ, 0xc0, !UPT ;  /* 0x0000000f070a7892 */ /* 0x000fe4000f8ec0ff */
[----:B------:R-:W-:Y:S01]  /*00d0*/  IMAD R20, R0, UR7, RZ ;  /* 0x0000000700147c24 */ /* 0x000fe2000f8e02ff */
[----:B------:R-:W-:Y:S01]  /*00e0*/  UMOV UR4, URZ ;  /* 0x000000ff00047c82 */ /* 0x000fe20008000000 */
[----:B------:R-:W-:-:S03]  /*00f0*/  UISETP.NE.AND UP0, UPT, UR10, URZ, UPT ;  /* 0x000000ff0a00728c */ /* 0x000fc6000bf05270 */
[----:B------:R-:W-:Y:S08]  /*0100*/  BRA.U !UP1, `(.L_x_18) ;  /* 0x0000000509387547 */ /* 0x000ff0000b800000 */
[----:B------:R-:W0:Y:S01]  /*0110*/  LDCU.64 UR8, c[0x0][0x380] ;  /* 0x00007000ff0877ac */ /* 0x000e220008000a00 */
[----:B------:R-:W-:Y:S02]  /*0120*/  MOV R24, RZ ;  /* 0x000000ff00187202 */ /* 0x000fe40000000f00 */
[----:B------:R-:W-:Y:S01]  /*0130*/  MOV R21, R20 ;  /* 0x0000001400157202 */ /* 0x000fe20000000f00 */
[----:B------:R-:W-:Y:S02]  /*0140*/  ULOP3.LUT UR4, UR7, 0x7ffffff0, URZ, 0xc0, !UPT ;  /* 0x7ffffff007047892 */ /* 0x000fe4000f8ec0ff */
[----:B0-----:R-:W-:Y:S02]  /*0150*/  UIADD3 UR5, UP1, UPT, UR8, 0x40, URZ ;  /* 0x0000004008057890 */ /* 0x001fe4000ff3e0ff */
[----:B------:R-:W-:Y:S02]  /*0160*/  UIADD3 UR8, UPT, UPT, -UR4, URZ, URZ ;  /* 0x000000ff04087290 */ /* 0x000fe4000fffe1ff */
[----:B------:R-:W-:-:S12]  /*0170*/  UIADD3.X UR6, UPT, UPT, URZ, UR9, URZ, UP1, !UPT ;  /* 0x00000009ff067290 */ /* 0x000fd80008ffe4ff */
.L_x_19:
[----:B------:R-:W-:Y:S01]  /*0180*/  MOV R2, UR5 ;  /* 0x0000000500027c02 */ /* 0x000fe20008000f00 */
[----:B------:R-:W-:-:S04]  /*0190*/  IMAD.U32 R3, RZ, RZ, UR6 ;  /* 0x00000006ff037e24 */ /* 0x000fc8000f8e00ff */
[----:B------:R-:W-:-:S05]  /*01a0*/  IMAD.WIDE R2, R21, 0x8, R2 ;  /* 0x0000000815027825 */ /* 0x000fca00078e0202 */
[----:B------:R-:W2:Y:S04]  /*01b0*/  LDG.E.64 R16, desc[UR12][R2.64+-0x40] ;  /* 0xffffc00c02107981 */ /* 0x000ea8000c1e1b00 */
[----:B------:R-:W3:Y:S04]  /*01c0*/  LDG.E.64 R18, desc[UR12][R2.64+-0x38] ;  /* 0xffffc80c02127981 */ /* 0x000ee8000c1e1b00 */
[----:B------:R-:W4:Y:S04]  /*01d0*/  LDG.E.64 R22, desc[UR12][R2.64+-0x30] ;  /* 0xffffd00c02167981 */ /* 0x000f28000c1e1b00 */
[----:B------:R-:W5:Y:S04]  /*01e0*/  LDG.E.64 R4, desc[UR12][R2.64+-0x28] ;  /* 0xffffd80c02047981 */ /* 0x000f68000c1e1b00 */
[----:B------:R-:W5:Y:S04]  /*01f0*/  LDG.E.64 R6, desc[UR12][R2.64+-0x20] ;  /* 0xffffe00c02067981 */ /* 0x000f68000c1e1b00 */
[----:B------:R-:W5:Y:S04]  /*0200*/  LDG.E.64 R8, desc[UR12][R2.64+-0x18] ;  /* 0xffffe80c02087981 */ /* 0x000f68000c1e1b00 */
[----:B0-----:R-:W5:Y:S04]  /*0210*/  LDG.E.64 R10, desc[UR12][R2.64+-0x10] ;  /* 0xfffff00c020a7981 */ /* 0x001f68000c1e1b00 */
[----:B------:R-:W5:Y:S01]  /*0220*/  LDG.E.64 R12, desc[UR12][R2.64+-0x8] ;  /* 0xfffff80c020c7981 */ /* 0x000f62000c1e1b00 */
[----:B-1----:R-:W2:Y:S03]  /*0230*/  I2F.F64 R24, R24 ;  /* 0x0000001800187312 */ /* 0x002ea60000201c00 */
[----:B------:R-:W5:Y:S01]  /*0240*/  LDG.E.64 R14, desc[UR12][R2.64] ;  /* 0x0000000c020e7981 */ /* 0x000f62000c1e1b00 */
[----:B--2---:R-:W-:-:S03]  /*0250*/  DADD R26, R16, R24 ;  /* 0x00000000101a7229 */ /* 0x004fc60000000018 */
[----:B------:R-:W2:Y:S07]  /*0260*/  LDG.E.64 R16, desc[UR12][R2.64+0x8] ;  /* 0x0000080c02107981 */ /* 0x000eae000c1e1b00 */
[----:B------:R-:W0:Y:S08]  /*0270*/  F2I.F64.TRUNC R26, R26 ;  /* 0x0000001a001a7311 */ /* 0x000e30000030d100 */
[----:B0-----:R-:W3:Y:S02]  /*0280*/  I2F.F64 R28, R26 ;  /* 0x0000001a001c7312 */ /* 0x001ee40000201c00 */
[----:B---3--:R-:W-:Y:S01]  /*0290*/  DADD R28, R18, R28 ;  /* 0x00000000121c7229 */ /* 0x008fe2000000001c */
[----:B------:R-:W3:Y:S09]  /*02a0*/  LDG.E.64 R18, desc[UR12][R2.64+0x10] ;  /* 0x0000100c02127981 */ /* 0x000ef2000c1e1b00 */
[----:B------:R-:W0:Y:S08]  /*02b0*/  F2I.F64.TRUNC R28, R28 ;  /* 0x0000001c001c7311 */ /* 0x000e30000030d100 */
[----:B0-----:R-:W4:Y:S02]  /*02c0*/  I2F.F64 R24, R28 ;  /* 0x0000001c00187312 */ /* 0x001f240000201c00 */
[----:B----4-:R-:W-:-:S10]  /*02d0*/  DADD R22, R22, R24 ;  /* 0x0000000016167229 */ /* 0x010fd40000000018 */
[----:B------:R-:W0:Y:S08]  /*02e0*/  F2I.F64.TRUNC R22, R22 ;  /* 0x0000001600167311 */ /* 0x000e30000030d100 */
[----:B0-----:R0:W5:Y:S02]  /*02f0*/  I2F.F64 R24, R22 ;  /* 0x0000001600187312 */ /* 0x0011640000201c00 */
[----:B0-----:R-:W4:Y:S01]  /*0300*/  LDG.E.64 R22, desc[UR12][R2.64+0x18] ;  /* 0x0000180c02167981 */ /* 0x001f22000c1e1b00 */
[----:B-----5:R-:W-:-:S03]  /*0310*/  DADD R24, R4, R24 ;  /* 0x0000000004187229 */ /* 0x020fc60000000018 */
[----:B------:R-:W5:Y:S03]  /*0320*/  LDG.E.64 R4, desc[UR12][R2.64+0x20] ;  /* 0x0000200c02047981 */ /* 0x000f66000c1e1b00 */
[----:B------:R-:W0:Y:S08]  /*0330*/  F2I.F64.TRUNC R26, R24 ;  /* 0x00000018001a7311 */ /* 0x000e30000030d100 */
[----:B0-----:R-:W0:Y:S02]  /*0340*/  I2F.F64 R26, R26 ;  /* 0x0000001a001a7312 */ /* 0x001e240000201c00 */
[----:B0-----:R-:W-:Y:S01]  /*0350*/  DADD R26, R6, R26 ;  /* 0x00000000061a7229 */ /* 0x001fe2000000001a */
[----:B------:R-:W5:Y:S09]  /*0360*/  LDG.E.64 R6, desc[UR12][R2.64+0x28] ;  /* 0x0000280c02067981 */ /* 0x000f72000c1e1b00 */
[----:B------:R-:W0:Y:S08]  /*0370*/  F2I.F64.TRUNC R27, R26 ;  /* 0x0000001a001b7311 */ /* 0x000e30000030d100 */
[----:B0-----:R-:W0:Y:S02]  /*0380*/  I2F.F64 R28, R27 ;  /* 0x0000001b001c7312 */ /* 0x001e240000201c00 */
[----:B0-----:R-:W-:Y:S01]  /*0390*/  DADD R28, R8, R28 ;  /* 0x00000000081c7229 */ /* 0x001fe2000000001c */
[----:B------:R-:W5:Y:S09]  /*03a0*/  LDG.E.64 R8, desc[UR12][R2.64+0x30] ;  /* 0x0000300c02087981 */ /* 0x000f72000c1e1b00 */
[----:B------:R-:W0:Y:S08]  /*03b0*/  F2I.F64.TRUNC R28, R28 ;  /* 0x0000001c001c7311 */ /* 0x000e30000030d100 */
[----:B0-----:R-:W0:Y:S02]  /*03c0*/  I2F.F64 R24, R28 ;  /* 0x0000001c00187312 */ /* 0x001e240000201c00 */
[----:B0-----:R-:W-:Y:S01]  /*03d0*/  DADD R24, R10, R24 ;  /* 0x000000000a187229 */ /* 0x001fe20000000018 */
[----:B------:R0:W5:Y:S09]  /*03e0*/  LDG.E.64 R10, desc[UR12][R2.64+0x38] ;  /* 0x0000380c020a7981 */ /* 0x000172000c1e1b00 */
[----:B------:R-:W1:Y:S08]  /*03f0*/  F2I.F64.TRUNC R24, R24 ;  /* 0x0000001800187311 */ /* 0x000e70000030d100 */
[----:B-1----:R-:W1:Y:S02]  /*0400*/  I2F.F64 R24, R24 ;  /* 0x0000001800187312 */ /* 0x002e640000201c00 */
[----:B-1----:R-:W-:-:S10]  /*0410*/  DADD R12, R12, R24 ;  /* 0x000000000c0c7229 */ /* 0x002fd40000000018 */
[----:B------:R-:W1:Y:S08]  /*0420*/  F2I.F64.TRUNC R12, R12 ;  /* 0x0000000c000c7311 */ /* 0x000e70000030d100 */
[----:B-1----:R-:W1:Y:S02]  /*0430*/  I2F.F64 R26, R12 ;  /* 0x0000000c001a7312 */ /* 0x002e640000201c00 */
[----:B-1----:R-:W-:-:S10]  /*0440*/  DADD R14, R14, R26 ;  /* 0x000000000e0e7229 */ /* 0x002fd4000000001a */
[----:B------:R-:W1:Y:S08]  /*0450*/  F2I.F64.TRUNC R14, R14 ;  /* 0x0000000e000e7311 */ /* 0x000e70000030d100 */
[----:B-1----:R-:W2:Y:S02]  /*0460*/  I2F.F64 R26, R14 ;  /* 0x0000000e001a7312 */ /* 0x002ea40000201c00 */
[----:B--2---:R-:W-:-:S10]  /*0470*/  DADD R16, R16, R26 ;  /* 0x0000000010107229 */ /* 0x004fd4000000001a */
[----:B------:R-:W1:Y:S08]  /*0480*/  F2I.F64.TRUNC R16, R16 ;  /* 0x0000001000107311 */ /* 0x000e70000030d100 */
[----:B-1----:R-:W3:Y:S02]  /*0490*/  I2F.F64 R24, R16 ;  /* 0x0000001000187312 */ /* 0x002ee40000201c00 */
[----:B---3--:R-:W-:-:S10]  /*04a0*/  DADD R18, R18, R24 ;  /* 0x0000000012127229 */ /* 0x008fd40000000018 */
[----:B------:R-:W0:Y:S08]  /*04b0*/  F2I.F64.TRUNC R18, R18 ;  /* 0x0000001200127311 */ /* 0x000e30000030d100 */
[----:B0-----:R-:W4:Y:S02]  /*04c0*/  I2F.F64 R2, R18 ;  /* 0x0000001200027312 */ /* 0x001f240000201c00 */
[----:B----4-:R-:W-:-:S10]  /*04d0*/  DADD R2, R22, R2 ;  /* 0x0000000016027229 */ /* 0x010fd40000000002 */
[----:B------:R-:W0:Y:S08]  /*04e0*/  F2I.F64.TRUNC R2, R2 ;  /* 0x0000000200027311 */ /* 0x000e30000030d100 */
[----:B0-----:R-:W5:Y:S02]  /*04f0*/  I2F.F64 R12, R2 ;  /* 0x00000002000c7312 */ /* 0x001f640000201c00 */
[----:B-----5:R-:W-:-:S10]  /*0500*/  DADD R4, R4, R12 ;  /* 0x0000000004047229 */ /* 0x020fd4000000000c */
[----:B------:R-:W0:Y:S08]  /*0510*/  F2I.F64.TRUNC R4, R4 ;  /* 0x0000000400047311 */ /* 0x000e30000030d100 */
[----:B0-----:R-:W0:Y:S02]  /*0520*/  I2F.F64 R12, R4 ;  /* 0x00000004000c7312 */ /* 0x001e240000201c00 */
[----:B0-----:R-:W-:-:S10]  /*0530*/  DADD R6, R6, R12 ;  /* 0x0000000006067229 */ /* 0x001fd4000000000c */
[----:B------:R-:W0:Y:S08]  /*0540*/  F2I.F64.TRUNC R6, R6 ;  /* 0x0000000600067311 */ /* 0x000e30000030d100 */
[----:B0-----:R-:W0:Y:S02]  /*0550*/  I2F.F64 R12, R6 ;  /* 0x00000006000c7312 */ /* 0x001e240000201c00 */
[----:B0-----:R-:W-:-:S10]  /*0560*/  DADD R8, R8, R12 ;  /* 0x0000000008087229 */ /* 0x001fd4000000000c */
[----:B------:R-:W0:Y:S08]  /*0570*/  F2I.F64.TRUNC R8, R8 ;  /* 0x0000000800087311 */ /* 0x000e30000030d100 */
[----:B0-----:R-:W0:Y:S01]  /*0580*/  I2F.F64 R12, R8 ;  /* 0x00000008000c7312 */ /* 0x001e220000201c00 */
[----:B------:R-:W-:-:S04]  /*0590*/  UIADD3 UR8, UPT, UPT, UR8, 0x10, URZ ;  /* 0x0000001008087890 */ /* 0x000fc8000fffe0ff */
[----:B------:R-:W-:Y:S01]  /*05a0*/  UISETP.NE.AND UP1, UPT, UR8, URZ, UPT ;  /* 0x000000ff0800728c */ /* 0x000fe2000bf25270 */
[----:B0-----:R-:W-:-:S06]  /*05b0*/  DADD R10, R10, R12 ;  /* 0x000000000a0a7229 */ /* 0x001fcc000000000c */
[----:B------:R0:W1:Y:S01]  /*05c0*/  F2I.F64.TRUNC R24, R10 ;  /* 0x0000000a00187311 */ /* 0x000062000030d100 */
[----:B------:R-:W-:Y:S01]  /*05d0*/  IADD3 R21, PT, PT, R21, 0x10, RZ ;  /* 0x0000001015157810 */ /* 0x000fe20007ffe0ff */
[----:B------:R-:W-:Y:S06]  /*05e0*/  BRA.U UP1, `(.L_x_19) ;  /* 0xfffffff901e47547 */ /* 0x000fec000b83ffff */
.L_x_18:
[----:B------:R-:W-:Y:S05]  /*05f0*/  BRA.U !UP0, `(.L_x_20) ;  /* 0x0000000508387547 */ /* 0x000fea000b800000 */
[----:B------:R-:W-:Y:S02]  /*0600*/  UISETP.GE.U32.AND UP0, UPT, UR10, 0x8, UPT ;  /* 0x000000080a00788c */ /* 0x000fe4000bf06070 */
[----:B------:R-:W-:-:S04]  /*0610*/  ULOP3.LUT UR6, UR7, 0x7, URZ, 0xc0, !UPT ;  /* 0x0000000707067892 */ /* 0x000fc8000f8ec0ff */
[----:B------:R-:W-:-:S03]  /*0620*/  UISETP.NE.AND UP1, UPT, UR6, URZ, UPT ;  /* 0x000000ff0600728c */ /* 0x000fc6000bf25270 */
[----:B------:R-:W-:Y:S08]  /*0630*/  BRA.U !UP0, `(.L_x_21) ;  /* 0x0000000108907547 */ /* 0x000ff0000b800000 */
[----:B------:R-:W2:Y:S01]  /*0640*/  LDC.64 R16, c[0x0][0x380] ;  /* 0x0000e000ff107b82 */ /* 0x000ea20000000a00 */
[----:B------:R-:W-:-:S05]  /*0650*/  IADD3 R3, PT, PT, R20, UR4, RZ ;  /* 0x0000000414037c10 */ /* 0x000fca000fffe0ff */
[----:B--2---:R-:W-:-:S05]  /*0660*/  IMAD.WIDE R16, R3, 0x8, R16 ;  /* 0x0000000803107825 */ /* 0x004fca00078e0210 */
[----:B------:R-:W2:Y:S04]  /*0670*/  LDG.E.64 R18, desc[UR12][R16.64] ;  /* 0x0000000c10127981 */ /* 0x000ea8000c1e1b00 */
[----:B------:R-:W3:Y:S04]  /*0680*/  LDG.E.64 R12, desc[UR12][R16.64+0x8] ;  /* 0x0000080c100c7981 */ /* 0x000ee8000c1e1b00 */
[----:B0-----:R-:W4:Y:S04]  /*0690*/  LDG.E.64 R10, desc[UR12][R16.64+0x10] ;  /* 0x0000100c100a7981 */ /* 0x001f28000c1e1b00 */
[----:B------:R-:W5:Y:S04]  /*06a0*/  LDG.E.64 R8, desc[UR12][R16.64+0x18] ;  /* 0x0000180c10087981 */ /* 0x000f68000c1e1b00 */
[----:B------:R-:W5:Y:S04]  /*06b0*/  LDG.E.64 R6, desc[UR12][R16.64+0x20] ;  /* 0x0000200c10067981 */ /* 0x000f68000c1e1b00 */
[----:B------:R-:W5:Y:S04]  /*06c0*/  LDG.E.64 R4, desc[UR12][R16.64+0x28] ;  /* 0x0000280c10047981 */ /* 0x000f68000c1e1b00 */
[----:B------:R-:W5:Y:S04]  /*06d0*/  LDG.E.64 R2, desc[UR12][R16.64+0x30] ;  /* 0x0000300c10027981 */ /* 0x000f68000c1e1b00 */
[----:B------:R0:W5:Y:S01]  /*06e0*/  LDG.E.64 R14, desc[UR12][R16.64+0x38] ;  /* 0x0000380c100e7981 */ /* 0x000162000c1e1b00 */
[----:B-1----:R-:W2:Y:S01]  /*06f0*/  I2F.F64 R24, R24 ;  /* 0x0000001800187312 */ /* 0x002ea20000201c00 */
[----:B------:R-:W-:Y:S01]  /*0700*/  UIADD3 UR4, UPT, UPT, UR4, 0x8, URZ ;  /* 0x0000000804047890 */ /* 0x000fe2000fffe0ff */
[----:B--2---:R-:W-:-:S10]  /*0710*/  DADD R18, R18, R24 ;  /* 0x0000000012127229 */ /* 0x004fd40000000018 */
[----:B------:R-:W1:Y:S08]  /*0720*/  F2I.F64.TRUNC R18, R18 ;  /* 0x0000001200127311 */ /* 0x000e70000030d100 */
[----:B-1----:R-:W3:Y:S02]  /*0730*/  I2F.F64 R22, R18 ;  /* 0x0000001200167312 */ /* 0x002ee40000201c00 */
[----:B---3--:R-:W-:-:S10]  /*0740*/  DADD R12, R12, R22 ;  /* 0x000000000c0c7229 */ /* 0x008fd40000000016 */
[----:B------:R-:W1:Y:S08]  /*0750*/  F2I.F64.TRUNC R12, R12 ;  /* 0x0000000c000c7311 */ /* 0x000e70000030d100 */
[----:B-1----:R-:W4:Y:S02]  /*0760*/  I2F.F64 R22, R12 ;  /* 0x0000000c00167312 */ /* 0x002f240000201c00 */
[----:B----4-:R-:W-:-:S10]  /*0770*/  DADD R10, R10, R22 ;  /* 0x000000000a0a7229 */ /* 0x010fd40000000016 */
[----:B------:R-:W1:Y:S08]  /*0780*/  F2I.F64.TRUNC R10, R10 ;  /* 0x0000000a000a7311 */ /* 0x000e70000030d100 */
[----:B-1----:R-:W5:Y:S02]  /*0790*/  I2F.F64 R22, R10 ;  /* 0x0000000a00167312 */ /* 0x002f640000201c00 */
        /* <DEDUP_REMOVED lines=12> */
[----:B0-----:R-:W-:-:S06]  /*0860*/  DADD R10, R14, R10 ;  /* 0x000000000e0a7229 */ /* 0x001fcc000000000a */
[----:B------:R2:W3:Y:S05]  /*0870*/  F2I.F64.TRUNC R24, R10 ;  /* 0x0000000a00187311 */ /* 0x0004ea000030d100 */
.L_x_21:
[----:B------:R-:W-:Y:S05]  /*0880*/  BRA.U !UP1, `(.L_x_20) ;  /* 0x0000000109947547 */ /* 0x000fea000b800000 */
[----:B------:R-:W-:Y:S02]  /*0890*/  UISETP.GE.U32.AND UP0, UPT, UR6, 0x4, UPT ;  /* 0x000000040600788c */ /* 0x000fe4000bf06070 */
[----:B------:R-:W-:-:S04]  /*08a0*/  ULOP3.LUT UR5, UR7, 0x3, URZ, 0xc0, !UPT ;  /* 0x0000000307057892 */ /* 0x000fc8000f8ec0ff */
[----:B------:R-:W-:-:S03]  /*08b0*/  UISETP.NE.AND UP1, UPT, UR5, URZ, UPT ;  /* 0x000000ff0500728c */ /* 0x000fc6000bf25270 */
[----:B------:R-:W-:Y:S08]  /*08c0*/  BRA.U !UP0, `(.L_x_22) ;  /* 0x0000000108507547 */ /* 0x000ff0000b800000 */
[----:B------:R-:W4:Y:S01]  /*08d0*/  LDC.64 R2, c[0x0][0x380] ;  /* 0x0000e000ff027b82 */ /* 0x000f220000000a00 */
[----:B------:R-:W-:-:S04]  /*08e0*/  VIADD R7, R20, UR4 ;  /* 0x0000000414077c36 */ /* 0x000fc80008000000 */
[----:B----4-:R-:W-:-:S05]  /*08f0*/  IMAD.WIDE R6, R7, 0x8, R2 ;  /* 0x0000000807067825 */ /* 0x010fca00078e0202 */
[----:B------:R-:W4:Y:S04]  /*0900*/  LDG.E.64 R8, desc[UR12][R6.64] ;  /* 0x0000000c06087981 */ /* 0x000f28000c1e1b00 */
[----:B0-2---:R-:W2:Y:S04]  /*0910*/  LDG.E.64 R10, desc[UR12][R6.64+0x8] ;  /* 0x0000080c060a7981 */ /* 0x005ea8000c1e1b00 */
[----:B------:R-:W5:Y:S04]  /*0920*/  LDG.E.64 R4, desc[UR12][R6.64+0x10] ;  /* 0x0000100c06047981 */ /* 0x000f68000c1e1b00 */
[----:B------:R-:W5:Y:S01]  /*0930*/  LDG.E.64 R2, desc[UR12][R6.64+0x18] ;  /* 0x0000180c06027981 */ /* 0x000f62000c1e1b00 */
[----:B-1-3--:R-:W4:Y:S01]  /*0940*/  I2F.F64 R24, R24 ;  /* 0x0000001800187312 */ /* 0x00af220000201c00 */
[----:B------:R-:W-:Y:S01]  /*0950*/  UIADD3 UR4, UPT, UPT, UR4, 0x4, URZ ;  /* 0x0000000404047890 */ /* 0x000fe2000fffe0ff */
[----:B----4-:R-:W-:-:S10]  /*0960*/  DADD R8, R8, R24 ;  /* 0x0000000008087229 */ /* 0x010fd40000000018 */
[----:B------:R-:W0:Y:S08]  /*0970*/  F2I.F64.TRUNC R8, R8 ;  /* 0x0000000800087311 */ /* 0x000e30000030d100 */
[----:B0-----:R-:W2:Y:S02]  /*0980*/  I2F.F64 R12, R8 ;  /* 0x00000008000c7312 */ /* 0x001ea40000201c00 */
[----:B--2---:R-:W-:-:S10]  /*0990*/  DADD R10, R10, R12 ;  /* 0x000000000a0a7229 */ /* 0x004fd4000000000c */
[----:B------:R-:W0:Y:S08]  /*09a0*/  F2I.F64.TRUNC R10, R10 ;  /* 0x0000000a000a7311 */ /* 0x000e30000030d100 */
[----:B0-----:R-:W5:Y:S02]  /*09b0*/  I2F.F64 R12, R10 ;  /* 0x0000000a000c7312 */ /* 0x001f640000201c00 */
[----:B-----5:R-:W-:-:S10]  /*09c0*/  DADD R4, R4, R12 ;  /* 0x0000000004047229 */ /* 0x020fd4000000000c */
[----:B------:R-:W0:Y:S08]  /*09d0*/  F2I.F64.TRUNC R4, R4 ;  /* 0x0000000400047311 */ /* 0x000e30000030d100 */
[----:B0-----:R-:W0:Y:S02]  /*09e0*/  I2F.F64 R12, R4 ;  /* 0x00000004000c7312 */ /* 0x001e240000201c00 */
[----:B0-----:R-:W-:-:S06]  /*09f0*/  DADD R2, R2, R12 ;  /* 0x0000000002027229 */ /* 0x001fcc000000000c */
[----:B------:R4:W0:Y:S05]  /*0a00*/  F2I.F64.TRUNC R24, R2 ;  /* 0x0000000200187311 */ /* 0x00082a000030d100 */
.L_x_22:
[----:B------:R-:W-:Y:S05]  /*0a10*/  BRA.U !UP1, `(.L_x_20) ;  /* 0x0000000109307547 */ /* 0x000fea000b800000 */
[----:B------:R-:W0:Y:S01]  /*0a20*/  LDC.64 R6, c[0x0][0x380] ;  /* 0x0000e000ff067b82 */ /* 0x000e220000000a00 */
[----:B------:R-:W-:Y:S01]  /*0a30*/  IADD3 R9, PT, PT, R20, UR4, RZ ;  /* 0x0000000414097c10 */ /* 0x000fe2000fffe0ff */
[----:B------:R-:W-:-:S12]  /*0a40*/  UIADD3 UR5, UPT, UPT, -UR5, URZ, URZ ;  /* 0x000000ff05057290 */ /* 0x000fd8000fffe1ff */
.L_x_23:
[----:B0---4-:R-:W-:-:S06]  /*0a50*/  IMAD.WIDE R2, R9, 0x8, R6 ;  /* 0x0000000809027825 */ /* 0x011fcc00078e0206 */
[----:B------:R-:W4:Y:S01]  /*0a60*/  LDG.E.64 R2, desc[UR12][R2.64] ;  /* 0x0000000c02027981 */ /* 0x000f22000c1e1b00 */
[----:B-1-3--:R-:W4:Y:S01]  /*0a70*/  I2F.F64 R4, R24 ;  /* 0x0000001800047312 */ /* 0x00af220000201c00 */
[----:B------:R-:W-:Y:S01]  /*0a80*/  UIADD3 UR5, UPT, UPT, UR5, 0x1, URZ ;  /* 0x0000000105057890 */ /* 0x000fe2000fffe0ff */
[----:B------:R-:W-:-:S03]  /*0a90*/  IADD3 R9, PT, PT, R9, 0x1, RZ ;  /* 0x0000000109097810 */ /* 0x000fc60007ffe0ff */
[----:B------:R-:W-:Y:S01]  /*0aa0*/  UISETP.NE.AND UP0, UPT, UR5, URZ, UPT ;  /* 0x000000ff0500728c */ /* 0x000fe2000bf05270 */
[----:B----4-:R-:W-:-:S06]  /*0ab0*/  DADD R4, R4, R2 ;  /* 0x0000000004047229 */ /* 0x010fcc0000000002 */
[----:B------:R0:W1:Y:S02]  /*0ac0*/  F2I.F64.TRUNC R24, R4 ;  /* 0x0000000400187311 */ /* 0x000064000030d100 */
[----:B------:R-:W-:Y:S05]  /*0ad0*/  BRA.U UP0, `(.L_x_23) ;  /* 0xfffffffd00dc7547 */ /* 0x000fea000b83ffff */
.L_x_20:
[----:B01-3--:R-:W0:Y:S02]  /*0ae0*/  I2F.F64 R24, R24 ;  /* 0x0000001800187312 */ /* 0x00be240000201c00 */
.L_x_17:
[----:B----4-:R-:W1:Y:S02]  /*0af0*/  LDC.64 R2, c[0x0][0x388] ;  /* 0x0000e200ff027b82 */ /* 0x010e640000000a00 */
[----:B-1----:R-:W-:-:S05]  /*0b00*/  IMAD.WIDE R2, R0, 0x8, R2 ;  /* 0x0000000800027825 */ /* 0x002fca00078e0202 */
[----:B0-----:R-:W-:Y:S01]  /*0b10*/  STG.E.64 desc[UR12][R2.64], R24 ;  /* 0x0000001802007986 */ /* 0x001fe2000c101b0c */
[----:B------:R-:W-:Y:S05]  /*0b20*/  EXIT ;  /* 0x000000000000794d */ /* 0x000fea0003800000 */
.L_x_24:
        /* <DEDUP_REMOVED lines=13> */
.L_x_32:


//--------------------- .text._Z15addPointToMeansPdS_iiii --------------------------
	.section	.text._Z15addPointToMeansPdS_iiii,"ax",@progbits
	.align	128
        .global         _Z15addPointToMeansPdS_iiii
        .type           _Z15addPointToMeansPdS_iiii,@function
        .size           _Z15addPointToMeansPdS_iiii,(.L_x_33 - _Z15addPointToMeansPdS_iiii)
        .other          _Z15addPointToMeansPdS_iiii,@"STO_CUDA_ENTRY STV_DEFAULT"
_Z15addPointToMeansPdS_iiii:
.text._Z15addPointToMeansPdS_iiii:
[----:B------:R-:W-:Y:S08]  /*0000*/  LDC R1, c[0x0][0x37c] ;  /* 0x0000df00ff017b82 */ /* 0x000ff00000000800 */
[----:B------:R-:W0:Y:S01]  /*0010*/  LDC R8, c[0x0][0x398] ;  /* 0x0000e600ff087b82 */ /* 0x000e220000000800 */
[----:B------:R-:W1:Y:S01]  /*0020*/  S2R R4, SR_TID.X ;  /* 0x0000000000047919 */ /* 0x000e620000002100 */
[----:B------:R-:W2:Y:S06]  /*0030*/  LDCU UR6, c[0x0][0x39c] ;  /* 0x00007380ff0677ac */ /* 0x000eac0008000800 */
[----:B------:R-:W1:Y:S08]  /*0040*/  S2UR UR4, SR_CTAID.X ;  /* 0x00000000000479c3 */ /* 0x000e700000002500 */
[----:B------:R-:W1:Y:S01]  /*0050*/  LDC R5, c[0x0][0x360] ;  /* 0x0000d800ff057b82 */ /* 0x000e620000000800 */
[----:B0-----:R-:W-:-:S07]  /*0060*/  IABS R9, R8 ;  /* 0x0000000800097213 */ /* 0x001fce0000000000 */
[----:B------:R-:W2:Y:S01]  /*0070*/  LDC R11, c[0x0][0x394] ;  /* 0x0000e500ff0b7b82 */ /* 0x000ea20000000800 */
[----:B------:R-:W0:Y:S01]  /*0080*/  I2F.RP R0, R9 ;  /* 0x0000000900007306 */ /* 0x000e220000209400 */
[----:B-1----:R-:W-:Y:S01]  /*0090*/  IMAD R5, R5, UR4, R4 ;  /* 0x0000000405057c24 */ /* 0x002fe2000f8e0204 */
[----:B------:R-:W1:Y:S06]  /*00a0*/  LDCU.64 UR4, c[0x0][0x358] ;  /* 0x00006b00ff0477ac */ /* 0x000e6c0008000a00 */
[----:B0-----:R-:W0:Y:S01]  /*00b0*/  MUFU.RCP R0, R0 ;  /* 0x0000000000007308 */ /* 0x001e220000001000 */
[----:B------:R-:W-:-:S02]  /*00c0*/  ISETP.GE.AND P2, PT, R5, RZ, PT ;  /* 0x000000ff0500720c */ /* 0x000fc40003f46270 */
[----:B0-----:R-:W-:Y:S02]  /*00d0*/  IADD3 R2, PT, PT, R0, 0xffffffe, RZ ;  /* 0x0ffffffe00027810 */ /* 0x001fe40007ffe0ff */
[----:B------:R-:W-:-:S03]  /*00e0*/  IABS R0, R5 ;  /* 0x0000000500007213 */ /* 0x000fc60000000000 */
[----:B------:R0:W3:Y:S02]  /*00f0*/  F2I.FTZ.U32.TRUNC.NTZ R3, R2 ;  /* 0x0000000200037305 */ /* 0x0000e4000021f000 */
[----:B0-----:R-:W-:Y:S01]  /*0100*/  IMAD.MOV.U32 R2, RZ, RZ, RZ ;  /* 0x000000ffff027224 */ /* 0x001fe200078e00ff */
[----:B---3--:R-:W-:-:S05]  /*0110*/  IADD3 R6, PT, PT, RZ, -R3, RZ ;  /* 0x80000003ff067210 */ /* 0x008fca0007ffe0ff */
[----:B------:R-:W-:-:S04]  /*0120*/  IMAD R7, R6, R9, RZ ;  /* 0x0000000906077224 */ /* 0x000fc800078e02ff */
[----:B------:R-:W-:Y:S02]  /*0130*/  IMAD.HI.U32 R3, R3, R7, R2 ;  /* 0x0000000703037227 */ /* 0x000fe400078e0002 */
[----:B------:R-:W0:Y:S04]  /*0140*/  LDC.64 R6, c[0x0][0x380] ;  /* 0x0000e000ff067b82 */ /* 0x000e280000000a00 */
[----:B------:R-:W-:-:S05]  /*0150*/  IMAD.HI.U32 R3, R3, R0, RZ ;  /* 0x0000000003037227 */ /* 0x000fca00078e00ff */
[----:B------:R-:W-:-:S05]  /*0160*/  IADD3 R3, PT, PT, -R3, RZ, RZ ;  /* 0x000000ff03037210 */ /* 0x000fca0007ffe1ff */
[C---:B------:R-:W-:Y:S02]  /*0170*/  IMAD R0, R9.reuse, R3, R0 ;  /* 0x0000000309007224 */ /* 0x040fe400078e0200 */
[----:B------:R-:W3:Y:S03]  /*0180*/  LDC.64 R2, c[0x0][0x388] ;  /* 0x0000e200ff027b82 */ /* 0x000ee60000000a00 */
[----:B------:R-:W-:-:S13]  /*0190*/  ISETP.GT.U32.AND P0, PT, R9, R0, PT ;  /* 0x000000000900720c */ /* 0x000fda0003f04070 */
[----:B------:R-:W-:Y:S01]  /*01a0*/  @!P0 IMAD.IADD R0, R0, 0x1, -R9 ;  /* 0x0000000100008824 */ /* 0x000fe200078e0a09 */
[----:B------:R-:W-:-:S04]  /*01b0*/  ISETP.NE.AND P0, PT, R8, RZ, PT ;  /* 0x000000ff0800720c */ /* 0x000fc80003f05270 */
[----:B------:R-:W-:Y:S01]  /*01c0*/  ISETP.GT.U32.AND P1, PT, R9, R0, PT ;  /* 0x000000000900720c */ /* 0x000fe20003f24070 */
[----:B---3--:R-:W-:-:S05]  /*01d0*/  IMAD.WIDE R2, R5, 0x8, R2 ;  /* 0x0000000805027825 */ /* 0x008fca00078e0202 */
[----:B-1----:R-:W3:Y:S07]  /*01e0*/  LDG.E.64 R4, desc[UR4][R2.64] ;  /* 0x0000000402047981 */ /* 0x002eee000c1e1b00 */
[----:B------:R-:W-:-:S05]  /*01f0*/  @!P1 IADD3 R0, PT, PT, R0, -R9, RZ ;  /* 0x8000000900009210 */ /* 0x000fca0007ffe0ff */
[----:B------:R-:W-:Y:S01]  /*0200*/  @!P2 IMAD.MOV R0, RZ, RZ, -R0 ;  /* 0x000000ffff00a224 */ /* 0x000fe200078e0a00 */
[----:B------:R-:W-:-:S05]  /*0210*/  @!P0 LOP3.LUT R0, RZ, R8, RZ, 0x33, !PT ;  /* 0x00000008ff008212 */ /* 0x000fca00078e33ff */
[----:B--2---:R-:W-:-:S04]  /*0220*/  IMAD R9, R11, UR6, R0 ;  /* 0x000000060b097c24 */ /* 0x004fc8000f8e0200 */
[----:B0-----:R-:W-:-:S06]  /*0230*/  IMAD.WIDE R6, R9, 0x8, R6 ;  /* 0x0000000809067825 */ /* 0x001fcc00078e0206 */
[----:B------:R-:W3:Y:S02]  /*0240*/  LDG.E.64 R6, desc[UR4][R6.64] ;  /* 0x0000000406067981 */ /* 0x000ee4000c1e1b00 */
[----:B---3--:R-:W-:-:S07]  /*0250*/  DADD R4, R4, R6 ;  /* 0x0000000004047229 */ /* 0x008fce0000000006 */
[----:B------:R-:W-:Y:S01]  /*0260*/  STG.E.64 desc[UR4][R2.64], R4 ;  /* 0x0000000402007986 */ /* 0x000fe2000c101b04 */
[----:B------:R-:W-:Y:S05]  /*0270*/  EXIT ;  /* 0x000000000000794d */ /* 0x000fea0003800000 */
.L_x_25:
        /* <DEDUP_REMOVED lines=16> */
.L_x_33:


//--------------------- .text._Z22subtractPointFromMeansPdS_iiii --------------------------
	.section	.text._Z22subtractPointFromMeansPdS_iiii,"ax",@progbits
	.align	128
        .global         _Z22subtractPointFromMeansPdS_iiii
        .type           _Z22subtractPointFromMeansPdS_iiii,@function
        .size           _Z22subtractPointFromMeansPdS_iiii,(.L_x_34 - _Z22subtractPointFromMeansPdS_iiii)
        .other          _Z22subtractPointFromMeansPdS_iiii,@"STO_CUDA_ENTRY STV_DEFAULT"
_Z22subtractPointFromMeansPdS_iiii:
.text._Z22subtractPointFromMeansPdS_iiii:
        /* <DEDUP_REMOVED lines=37> */
[----:B---3--:R-:W-:-:S07]  /*0250*/  DADD R4, R4, -R6 ;  /* 0x0000000004047229 */ /* 0x008fce0000000806 */
[----:B------:R-:W-:Y:S01]  /*0260*/  STG.E.64 desc[UR4][R2.64], R4 ;  /* 0x0000000402007986 */ /* 0x000fe2000c101b04 */
[----:B------:R-:W-:Y:S05]  /*0270*/  EXIT ;  /* 0x000000000000794d */ /* 0x000fea0003800000 */
.L_x_26:
        /* <DEDUP_REMOVED lines=16> */
.L_x_34:


//--------------------- .nv.shared.reserved.0     --------------------------
	.section	.nv.shared.reserved.0,"aw",@nobits
	.weak		__nv_reservedSMEM_offset_0_alias
	.size		__nv_reservedSMEM_offset_0_alias, 0, 64
	.other		__nv_reservedSMEM_offset_0_alias,@"STO_CUDA_RESERVED_SHARED STV_DEFAULT"
__nv_reservedSMEM_offset_0_alias:
	.zero		0
	.zero		64


//--------------------- .nv.constant0._Z10init_zerosPd --------------------------
	.section	.nv.constant0._Z10init_zerosPd,"a",@progbits
	.sectionflags	@""
	.align	4
.nv.constant0._Z10init_zerosPd:
	.zero		904


//--------------------- .nv.constant0._Z15divide_by_countPdPiii --------------------------
	.section	.nv.constant0._Z15divide_by_countPdPiii,"a",@progbits
	.sectionflags	@""
	.align	4
.nv.constant0._Z15divide_by_countPdPiii:
	.zero		920


//--------------------- .nv.constant0._Z16findNewCentroidsPdS_PiiiiS0_ --------------------------
	.section	.nv.constant0._Z16findNewCentroidsPdS_PiiiiS0_,"a",@progbits
	.sectionflags	@""
	.align	4
.nv.constant0._Z16findNewCentroidsPdS_PiiiiS0_:
	.zero		944


//--------------------- .nv.constant0._Z11assignClassPdPiii --------------------------
	.section	.nv.constant0._Z11assignClassPdPiii,"a",@progbits
	.sectionflags	@""
	.align	4
.nv.constant0._Z11assignClassPdPiii:
	.zero		920


//--------------------- .nv.constant0._Z12getDistancesPdS_ii --------------------------
	.section	.nv.constant0._Z12getDistancesPdS_ii,"a",@progbits
	.sectionflags	@""
	.align	4
.nv.constant0._Z12getDistancesPdS_ii:
	.zero		920


//--------------------- .nv.constant0._Z15addPointToMeansPdS_iiii --------------------------
	.section	.nv.constant0._Z15addPointToMeansPdS_iiii,"a",@progbits
	.sectionflags	@""
	.align	4
.nv.constant0._Z15addPointToMeansPdS_iiii:
	.zero		928


//--------------------- .nv.constant0._Z22subtractPointFromMeansPdS_iiii --------------------------
	.section	.nv.constant0._Z22subtractPointFromMeansPdS_iiii,"a",@progbits
	.sectionflags	@""
	.align	4
.nv.constant0._Z22subtractPointFromMeansPdS_iiii:
	.zero		928


//--------------------- SYMBOLS --------------------------

	.type		.nv.reservedSmem.offset0,@object
	.size		.nv.reservedSmem.offset0,0x4
